//
// Generated by NVIDIA NVVM Compiler
//
// Compiler Build ID: CL-36424714
// Cuda compilation tools, release 13.0, V13.0.88
// Based on NVVM 20.0.0
//

.version 9.0
.target sm_100
.address_size 64

	// .globl	_Z20embedding_f32_kernelPKiPKfPfii

.visible .entry _Z20embedding_f32_kernelPKiPKfPfii(
	.param .u64 .ptr .align 1 _Z20embedding_f32_kernelPKiPKfPfii_param_0,
	.param .u64 .ptr .align 1 _Z20embedding_f32_kernelPKiPKfPfii_param_1,
	.param .u64 .ptr .align 1 _Z20embedding_f32_kernelPKiPKfPfii_param_2,
	.param .u32 _Z20embedding_f32_kernelPKiPKfPfii_param_3,
	.param .u32 _Z20embedding_f32_kernelPKiPKfPfii_param_4
)
{
	.reg .pred 	%p<4>;
	.reg .b32 	%r<14>;
	.reg .b32 	%f<2>;
	.reg .b64 	%rd<13>;

	ld.param.u64 	%rd3, [_Z20embedding_f32_kernelPKiPKfPfii_param_0];
	ld.param.u64 	%rd4, [_Z20embedding_f32_kernelPKiPKfPfii_param_1];
	ld.param.u64 	%rd5, [_Z20embedding_f32_kernelPKiPKfPfii_param_2];
	ld.param.u32 	%r10, [_Z20embedding_f32_kernelPKiPKfPfii_param_3];
	ld.param.u32 	%r9, [_Z20embedding_f32_kernelPKiPKfPfii_param_4];
	mov.u32 	%r1, %ctaid.x;
	setp.ge.s32 	%p1, %r1, %r10;
	@%p1 bra 	$L__BB0_4;
	cvta.to.global.u64 	%rd6, %rd3;
	mul.wide.u32 	%rd7, %r1, 4;
	add.s64 	%rd8, %rd6, %rd7;
	ld.global.nc.u32 	%r2, [%rd8];
	mov.u32 	%r13, %tid.x;
	setp.ge.s32 	%p2, %r13, %r9;
	@%p2 bra 	$L__BB0_4;
	mov.u32 	%r4, %ntid.x;
	cvta.to.global.u64 	%rd1, %rd4;
	cvta.to.global.u64 	%rd2, %rd5;
	mul.lo.s32 	%r5, %r9, %r1;
	mul.lo.s32 	%r6, %r2, %r9;
$L__BB0_3:
	add.s32 	%r11, %r13, %r6;
	mul.wide.s32 	%rd9, %r11, 4;
	add.s64 	%rd10, %rd1, %rd9;
	ld.global.nc.f32 	%f1, [%rd10];
	add.s32 	%r12, %r13, %r5;
	mul.wide.s32 	%rd11, %r12, 4;
	add.s64 	%rd12, %rd2, %rd11;
	st.global.f32 	[%rd12], %f1;
	add.s32 	%r13, %r13, %r4;
	setp.lt.s32 	%p3, %r13, %r9;
	@%p3 bra 	$L__BB0_3;
$L__BB0_4:
	ret;

}
	// .globl	_Z22embedding_f32x4_kernelPKiPKfPfii
.visible .entry _Z22embedding_f32x4_kernelPKiPKfPfii(
	.param .u64 .ptr .align 1 _Z22embedding_f32x4_kernelPKiPKfPfii_param_0,
	.param .u64 .ptr .align 1 _Z22embedding_f32x4_kernelPKiPKfPfii_param_1,
	.param .u64 .ptr .align 1 _Z22embedding_f32x4_kernelPKiPKfPfii_param_2,
	.param .u32 _Z22embedding_f32x4_kernelPKiPKfPfii_param_3,
	.param .u32 _Z22embedding_f32x4_kernelPKiPKfPfii_param_4
)
{
	.reg .pred 	%p<4>;
	.reg .b32 	%r<18>;
	.reg .b32 	%f<5>;
	.reg .b64 	%rd<13>;

	ld.param.u64 	%rd3, [_Z22embedding_f32x4_kernelPKiPKfPfii_param_0];
	ld.param.u64 	%rd4, [_Z22embedding_f32x4_kernelPKiPKfPfii_param_1];
	ld.param.u64 	%rd5, [_Z22embedding_f32x4_kernelPKiPKfPfii_param_2];
	ld.param.u32 	%r10, [_Z22embedding_f32x4_kernelPKiPKfPfii_param_3];
	ld.param.u32 	%r9, [_Z22embedding_f32x4_kernelPKiPKfPfii_param_4];
	mov.u32 	%r1, %ctaid.x;
	setp.ge.s32 	%p1, %r1, %r10;
	@%p1 bra 	$L__BB1_4;
	cvta.to.global.u64 	%rd6, %rd3;
	mul.wide.u32 	%rd7, %r1, 4;
	add.s64 	%rd8, %rd6, %rd7;
	ld.global.nc.u32 	%r2, [%rd8];
	mov.u32 	%r11, %tid.x;
	shl.b32 	%r17, %r11, 2;
	or.b32  	%r12, %r17, 3;
	setp.ge.s32 	%p2, %r12, %r9;
	@%p2 bra 	$L__BB1_4;
	mov.u32 	%r13, %ntid.x;
	shl.b32 	%r4, %r13, 2;
	cvta.to.global.u64 	%rd1, %rd4;
	cvta.to.global.u64 	%rd2, %rd5;
	mul.lo.s32 	%r5, %r9, %r1;
	mul.lo.s32 	%r6, %r2, %r9;
$L__BB1_3:
	add.s32 	%r14, %r17, %r6;
	add.s32 	%r15, %r17, %r5;
	mul.wide.s32 	%rd9, %r14, 4;
	add.s64 	%rd10, %rd1, %rd9;
	ld.global.nc.f32 	%f1, [%rd10];
	mul.wide.s32 	%rd11, %r15, 4;
	add.s64 	%rd12, %rd2, %rd11;
	st.global.f32 	[%rd12], %f1;
	ld.global.nc.f32 	%f2, [%rd10+4];
	st.global.f32 	[%rd12+4], %f2;
	ld.global.nc.f32 	%f3, [%rd10+8];
	st.global.f32 	[%rd12+8], %f3;
	ld.global.nc.f32 	%f4, [%rd10+12];
	st.global.f32 	[%rd12+12], %f4;
	add.s32 	%r17, %r17, %r4;
	add.s32 	%r16, %r17, 3;
	setp.lt.s32 	%p3, %r16, %r9;
	@%p3 bra 	$L__BB1_3;
$L__BB1_4:
	ret;

}
	// .globl	_Z27embedding_f32x4_pack_kernelPKiPKfPfii
.visible .entry _Z27embedding_f32x4_pack_kernelPKiPKfPfii(
	.param .u64 .ptr .align 1 _Z27embedding_f32x4_pack_kernelPKiPKfPfii_param_0,
	.param .u64 .ptr .align 1 _Z27embedding_f32x4_pack_kernelPKiPKfPfii_param_1,
	.param .u64 .ptr .align 1 _Z27embedding_f32x4_pack_kernelPKiPKfPfii_param_2,
	.param .u32 _Z27embedding_f32x4_pack_kernelPKiPKfPfii_param_3,
	.param .u32 _Z27embedding_f32x4_pack_kernelPKiPKfPfii_param_4
)
{
	.reg .pred 	%p<8>;
	.reg .b32 	%r<50>;
	.reg .b32 	%f<21>;
	.reg .b64 	%rd<32>;

	ld.param.u64 	%rd7, [_Z27embedding_f32x4_pack_kernelPKiPKfPfii_param_0];
	ld.param.u64 	%rd8, [_Z27embedding_f32x4_pack_kernelPKiPKfPfii_param_1];
	ld.param.u64 	%rd9, [_Z27embedding_f32x4_pack_kernelPKiPKfPfii_param_2];
	ld.param.u32 	%r24, [_Z27embedding_f32x4_pack_kernelPKiPKfPfii_param_3];
	ld.param.u32 	%r23, [_Z27embedding_f32x4_pack_kernelPKiPKfPfii_param_4];
	mov.u32 	%r1, %ctaid.x;
	setp.ge.s32 	%p1, %r1, %r24;
	@%p1 bra 	$L__BB2_8;
	cvta.to.global.u64 	%rd10, %rd7;
	cvta.to.global.u64 	%rd11, %rd8;
	cvta.to.global.u64 	%rd12, %rd9;
	mul.wide.u32 	%rd13, %r1, 4;
	add.s64 	%rd14, %rd10, %rd13;
	ld.global.nc.u32 	%r25, [%rd14];
	mul.lo.s32 	%r26, %r25, %r23;
	mul.wide.s32 	%rd15, %r26, 4;
	add.s64 	%rd1, %rd11, %rd15;
	mul.lo.s32 	%r27, %r23, %r1;
	mul.wide.s32 	%rd16, %r27, 4;
	add.s64 	%rd2, %rd12, %rd16;
	shr.s32 	%r28, %r23, 31;
	shr.u32 	%r29, %r28, 30;
	add.s32 	%r30, %r23, %r29;
	shr.s32 	%r2, %r30, 2;
	mov.u32 	%r49, %tid.x;
	setp.ge.s32 	%p2, %r49, %r2;
	@%p2 bra 	$L__BB2_8;
	mov.u32 	%r4, %ntid.x;
	add.s32 	%r31, %r49, %r4;
	max.u32 	%r32, %r2, %r31;
	setp.lt.u32 	%p3, %r31, %r2;
	selp.u32 	%r33, 1, 0, %p3;
	add.s32 	%r34, %r31, %r33;
	sub.s32 	%r35, %r32, %r34;
	div.u32 	%r36, %r35, %r4;
	add.s32 	%r5, %r36, %r33;
	and.b32  	%r37, %r5, 3;
	setp.eq.s32 	%p4, %r37, 3;
	@%p4 bra 	$L__BB2_5;
	add.s32 	%r38, %r5, 1;
	and.b32  	%r39, %r38, 3;
	mul.wide.u32 	%rd31, %r49, 16;
	mul.wide.u32 	%rd4, %r4, 16;
	neg.s32 	%r44, %r39;
	mad.lo.s32 	%r49, %r4, %r39, %r49;
$L__BB2_4:
	.pragma "nounroll";
	add.s64 	%rd17, %rd2, %rd31;
	add.s64 	%rd18, %rd1, %rd31;
	ld.global.nc.v4.f32 	{%f1, %f2, %f3, %f4}, [%rd18];
	st.global.v4.f32 	[%rd17], {%f1, %f2, %f3, %f4};
	add.s64 	%rd31, %rd31, %rd4;
	add.s32 	%r44, %r44, 1;
	setp.ne.s32 	%p5, %r44, 0;
	@%p5 bra 	$L__BB2_4;
$L__BB2_5:
	setp.lt.u32 	%p6, %r5, 3;
	@%p6 bra 	$L__BB2_8;
	shl.b32 	%r40, %r4, 1;
	add.s32 	%r48, %r49, %r40;
	shl.b32 	%r12, %r4, 2;
	mad.lo.s32 	%r47, %r4, 3, %r49;
	add.s32 	%r46, %r4, %r49;
$L__BB2_7:
	mul.wide.u32 	%rd19, %r49, 16;
	add.s64 	%rd20, %rd2, %rd19;
	add.s64 	%rd21, %rd1, %rd19;
	ld.global.nc.v4.f32 	{%f5, %f6, %f7, %f8}, [%rd21];
	st.global.v4.f32 	[%rd20], {%f5, %f6, %f7, %f8};
	add.s32 	%r41, %r49, %r4;
	mul.wide.u32 	%rd22, %r46, 16;
	add.s64 	%rd23, %rd2, %rd22;
	add.s64 	%rd24, %rd1, %rd22;
	ld.global.nc.v4.f32 	{%f9, %f10, %f11, %f12}, [%rd24];
	st.global.v4.f32 	[%rd23], {%f9, %f10, %f11, %f12};
	add.s32 	%r42, %r41, %r4;
	mul.wide.u32 	%rd25, %r48, 16;
	add.s64 	%rd26, %rd2, %rd25;
	add.s64 	%rd27, %rd1, %rd25;
	ld.global.nc.v4.f32 	{%f13, %f14, %f15, %f16}, [%rd27];
	st.global.v4.f32 	[%rd26], {%f13, %f14, %f15, %f16};
	add.s32 	%r43, %r42, %r4;
	mul.wide.u32 	%rd28, %r47, 16;
	add.s64 	%rd29, %rd2, %rd28;
	add.s64 	%rd30, %rd1, %rd28;
	ld.global.nc.v4.f32 	{%f17, %f18, %f19, %f20}, [%rd30];
	st.global.v4.f32 	[%rd29], {%f17, %f18, %f19, %f20};
	add.s32 	%r49, %r43, %r4;
	add.s32 	%r48, %r48, %r12;
	add.s32 	%r47, %r47, %r12;
	add.s32 	%r46, %r46, %r12;
	setp.lt.s32 	%p7, %r49, %r2;
	@%p7 bra 	$L__BB2_7;
$L__BB2_8:
	ret;

}
	// .globl	_Z20embedding_f16_kernelPKiPK6__halfPS1_ii
.visible .entry _Z20embedding_f16_kernelPKiPK6__halfPS1_ii(
	.param .u64 .ptr .align 1 _Z20embedding_f16_kernelPKiPK6__halfPS1_ii_param_0,
	.param .u64 .ptr .align 1 _Z20embedding_f16_kernelPKiPK6__halfPS1_ii_param_1,
	.param .u64 .ptr .align 1 _Z20embedding_f16_kernelPKiPK6__halfPS1_ii_param_2,
	.param .u32 _Z20embedding_f16_kernelPKiPK6__halfPS1_ii_param_3,
	.param .u32 _Z20embedding_f16_kernelPKiPK6__halfPS1_ii_param_4
)
{
	.reg .pred 	%p<4>;
	.reg .b16 	%rs<2>;
	.reg .b32 	%r<14>;
	.reg .b64 	%rd<13>;

	ld.param.u64 	%rd3, [_Z20embedding_f16_kernelPKiPK6__halfPS1_ii_param_0];
	ld.param.u64 	%rd4, [_Z20embedding_f16_kernelPKiPK6__halfPS1_ii_param_1];
	ld.param.u64 	%rd5, [_Z20embedding_f16_kernelPKiPK6__halfPS1_ii_param_2];
	ld.param.u32 	%r10, [_Z20embedding_f16_kernelPKiPK6__halfPS1_ii_param_3];
	ld.param.u32 	%r9, [_Z20embedding_f16_kernelPKiPK6__halfPS1_ii_param_4];
	mov.u32 	%r1, %ctaid.x;
	setp.ge.s32 	%p1, %r1, %r10;
	@%p1 bra 	$L__BB3_4;
	cvta.to.global.u64 	%rd6, %rd3;
	mul.wide.u32 	%rd7, %r1, 4;
	add.s64 	%rd8, %rd6, %rd7;
	ld.global.nc.u32 	%r2, [%rd8];
	mov.u32 	%r13, %tid.x;
	setp.ge.s32 	%p2, %r13, %r9;
	@%p2 bra 	$L__BB3_4;
	mov.u32 	%r4, %ntid.x;
	cvta.to.global.u64 	%rd1, %rd4;
	cvta.to.global.u64 	%rd2, %rd5;
	mul.lo.s32 	%r5, %r9, %r1;
	mul.lo.s32 	%r6, %r2, %r9;
$L__BB3_3:
	add.s32 	%r11, %r13, %r5;
	mul.wide.s32 	%rd9, %r11, 2;
	add.s64 	%rd10, %rd2, %rd9;
	add.s32 	%r12, %r13, %r6;
	mul.wide.s32 	%rd11, %r12, 2;
	add.s64 	%rd12, %rd1, %rd11;
	ld.global.nc.u16 	%rs1, [%rd12];
	st.global.u16 	[%rd10], %rs1;
	add.s32 	%r13, %r13, %r4;
	setp.lt.s32 	%p3, %r13, %r9;
	@%p3 bra 	$L__BB3_3;
$L__BB3_4:
	ret;

}
	// .globl	_Z22embedding_f16x8_kernelPKiPK6__halfPS1_ii
.visible .entry _Z22embedding_f16x8_kernelPKiPK6__halfPS1_ii(
	.param .u64 .ptr .align 1 _Z22embedding_f16x8_kernelPKiPK6__halfPS1_ii_param_0,
	.param .u64 .ptr .align 1 _Z22embedding_f16x8_kernelPKiPK6__halfPS1_ii_param_1,
	.param .u64 .ptr .align 1 _Z22embedding_f16x8_kernelPKiPK6__halfPS1_ii_param_2,
	.param .u32 _Z22embedding_f16x8_kernelPKiPK6__halfPS1_ii_param_3,
	.param .u32 _Z22embedding_f16x8_kernelPKiPK6__halfPS1_ii_param_4
)
{
	.reg .pred 	%p<4>;
	.reg .b16 	%rs<9>;
	.reg .b32 	%r<18>;
	.reg .b64 	%rd<13>;

	ld.param.u64 	%rd3, [_Z22embedding_f16x8_kernelPKiPK6__halfPS1_ii_param_0];
	ld.param.u64 	%rd4, [_Z22embedding_f16x8_kernelPKiPK6__halfPS1_ii_param_1];
	ld.param.u64 	%rd5, [_Z22embedding_f16x8_kernelPKiPK6__halfPS1_ii_param_2];
	ld.param.u32 	%r10, [_Z22embedding_f16x8_kernelPKiPK6__halfPS1_ii_param_3];
	ld.param.u32 	%r9, [_Z22embedding_f16x8_kernelPKiPK6__halfPS1_ii_param_4];
	mov.u32 	%r1, %ctaid.x;
	setp.ge.s32 	%p1, %r1, %r10;
	@%p1 bra 	$L__BB4_4;
	cvta.to.global.u64 	%rd6, %rd3;
	mul.wide.u32 	%rd7, %r1, 4;
	add.s64 	%rd8, %rd6, %rd7;
	ld.global.nc.u32 	%r2, [%rd8];
	mov.u32 	%r11, %tid.x;
	shl.b32 	%r17, %r11, 3;
	or.b32  	%r12, %r17, 7;
	setp.ge.s32 	%p2, %r12, %r9;
	@%p2 bra 	$L__BB4_4;
	mov.u32 	%r13, %ntid.x;
	shl.b32 	%r4, %r13, 3;
	cvta.to.global.u64 	%rd1, %rd4;
	cvta.to.global.u64 	%rd2, %rd5;
	mul.lo.s32 	%r5, %r9, %r1;
	mul.lo.s32 	%r6, %r2, %r9;
$L__BB4_3:
	add.s32 	%r14, %r17, %r5;
	add.s32 	%r15, %r17, %r6;
	mul.wide.s32 	%rd9, %r14, 2;
	add.s64 	%rd10, %rd2, %rd9;
	mul.wide.s32 	%rd11, %r15, 2;
	add.s64 	%rd12, %rd1, %rd11;
	ld.global.nc.u16 	%rs1, [%rd12];
	st.global.u16 	[%rd10], %rs1;
	ld.global.nc.u16 	%rs2, [%rd12+2];
	st.global.u16 	[%rd10+2], %rs2;
	ld.global.nc.u16 	%rs3, [%rd12+4];
	st.global.u16 	[%rd10+4], %rs3;
	ld.global.nc.u16 	%rs4, [%rd12+6];
	st.global.u16 	[%rd10+6], %rs4;
	ld.global.nc.u16 	%rs5, [%rd12+8];
	st.global.u16 	[%rd10+8], %rs5;
	ld.global.nc.u16 	%rs6, [%rd12+10];
	st.global.u16 	[%rd10+10], %rs6;
	ld.global.nc.u16 	%rs7, [%rd12+12];
	st.global.u16 	[%rd10+12], %rs7;
	ld.global.nc.u16 	%rs8, [%rd12+14];
	st.global.u16 	[%rd10+14], %rs8;
	add.s32 	%r17, %r17, %r4;
	add.s32 	%r16, %r17, 7;
	setp.lt.s32 	%p3, %r16, %r9;
	@%p3 bra 	$L__BB4_3;
$L__BB4_4:
	ret;

}
	// .globl	_Z27embedding_f16x8_pack_kernelPKiPK6__halfPS1_ii
.visible .entry _Z27embedding_f16x8_pack_kernelPKiPK6__halfPS1_ii(
	.param .u64 .ptr .align 1 _Z27embedding_f16x8_pack_kernelPKiPK6__halfPS1_ii_param_0,
	.param .u64 .ptr .align 1 _Z27embedding_f16x8_pack_kernelPKiPK6__halfPS1_ii_param_1,
	.param .u64 .ptr .align 1 _Z27embedding_f16x8_pack_kernelPKiPK6__halfPS1_ii_param_2,
	.param .u32 _Z27embedding_f16x8_pack_kernelPKiPK6__halfPS1_ii_param_3,
	.param .u32 _Z27embedding_f16x8_pack_kernelPKiPK6__halfPS1_ii_param_4
)
{
	.reg .pred 	%p<8>;
	.reg .b32 	%r<50>;
	.reg .b32 	%f<21>;
	.reg .b64 	%rd<32>;

	ld.param.u64 	%rd7, [_Z27embedding_f16x8_pack_kernelPKiPK6__halfPS1_ii_param_0];
	ld.param.u64 	%rd8, [_Z27embedding_f16x8_pack_kernelPKiPK6__halfPS1_ii_param_1];
	ld.param.u64 	%rd9, [_Z27embedding_f16x8_pack_kernelPKiPK6__halfPS1_ii_param_2];
	ld.param.u32 	%r24, [_Z27embedding_f16x8_pack_kernelPKiPK6__halfPS1_ii_param_3];
	ld.param.u32 	%r23, [_Z27embedding_f16x8_pack_kernelPKiPK6__halfPS1_ii_param_4];
	mov.u32 	%r1, %ctaid.x;
	setp.ge.s32 	%p1, %r1, %r24;
	@%p1 bra 	$L__BB5_8;
	cvta.to.global.u64 	%rd10, %rd7;
	cvta.to.global.u64 	%rd11, %rd8;
	cvta.to.global.u64 	%rd12, %rd9;
	mul.wide.u32 	%rd13, %r1, 4;
	add.s64 	%rd14, %rd10, %rd13;
	ld.global.nc.u32 	%r25, [%rd14];
	mul.lo.s32 	%r26, %r25, %r23;
	mul.wide.s32 	%rd15, %r26, 2;
	add.s64 	%rd1, %rd11, %rd15;
	mul.lo.s32 	%r27, %r23, %r1;
	mul.wide.s32 	%rd16, %r27, 2;
	add.s64 	%rd2, %rd12, %rd16;
	shr.s32 	%r28, %r23, 31;
	shr.u32 	%r29, %r28, 29;
	add.s32 	%r30, %r23, %r29;
	shr.s32 	%r2, %r30, 3;
	mov.u32 	%r49, %tid.x;
	setp.ge.s32 	%p2, %r49, %r2;
	@%p2 bra 	$L__BB5_8;
	mov.u32 	%r4, %ntid.x;
	add.s32 	%r31, %r49, %r4;
	max.u32 	%r32, %r2, %r31;
	setp.lt.u32 	%p3, %r31, %r2;
	selp.u32 	%r33, 1, 0, %p3;
	add.s32 	%r34, %r31, %r33;
	sub.s32 	%r35, %r32, %r34;
	div.u32 	%r36, %r35, %r4;
	add.s32 	%r5, %r36, %r33;
	and.b32  	%r37, %r5, 3;
	setp.eq.s32 	%p4, %r37, 3;
	@%p4 bra 	$L__BB5_5;
	add.s32 	%r38, %r5, 1;
	and.b32  	%r39, %r38, 3;
	mul.wide.u32 	%rd31, %r49, 16;
	mul.wide.u32 	%rd4, %r4, 16;
	neg.s32 	%r44, %r39;
	mad.lo.s32 	%r49, %r4, %r39, %r49;
$L__BB5_4:
	.pragma "nounroll";
	add.s64 	%rd17, %rd2, %rd31;
	add.s64 	%rd18, %rd1, %rd31;
	ld.global.nc.v4.f32 	{%f1, %f2, %f3, %f4}, [%rd18];
	st.global.v4.f32 	[%rd17], {%f1, %f2, %f3, %f4};
	add.s64 	%rd31, %rd31, %rd4;
	add.s32 	%r44, %r44, 1;
	setp.ne.s32 	%p5, %r44, 0;
	@%p5 bra 	$L__BB5_4;
$L__BB5_5:
	setp.lt.u32 	%p6, %r5, 3;
	@%p6 bra 	$L__BB5_8;
	shl.b32 	%r40, %r4, 1;
	add.s32 	%r48, %r49, %r40;
	shl.b32 	%r12, %r4, 2;
	mad.lo.s32 	%r47, %r4, 3, %r49;
	add.s32 	%r46, %r4, %r49;
$L__BB5_7:
	mul.wide.u32 	%rd19, %r49, 16;
	add.s64 	%rd20, %rd2, %rd19;
	add.s64 	%rd21, %rd1, %rd19;
	ld.global.nc.v4.f32 	{%f5, %f6, %f7, %f8}, [%rd21];
	st.global.v4.f32 	[%rd20], {%f5, %f6, %f7, %f8};
	add.s32 	%r41, %r49, %r4;
	mul.wide.u32 	%rd22, %r46, 16;
	add.s64 	%rd23, %rd2, %rd22;
	add.s64 	%rd24, %rd1, %rd22;
	ld.global.nc.v4.f32 	{%f9, %f10, %f11, %f12}, [%rd24];
	st.global.v4.f32 	[%rd23], {%f9, %f10, %f11, %f12};
	add.s32 	%r42, %r41, %r4;
	mul.wide.u32 	%rd25, %r48, 16;
	add.s64 	%rd26, %rd2, %rd25;
	add.s64 	%rd27, %rd1, %rd25;
	ld.global.nc.v4.f32 	{%f13, %f14, %f15, %f16}, [%rd27];
	st.global.v4.f32 	[%rd26], {%f13, %f14, %f15, %f16};
	add.s32 	%r43, %r42, %r4;
	mul.wide.u32 	%rd28, %r47, 16;
	add.s64 	%rd29, %rd2, %rd28;
	add.s64 	%rd30, %rd1, %rd28;
	ld.global.nc.v4.f32 	{%f17, %f18, %f19, %f20}, [%rd30];
	st.global.v4.f32 	[%rd29], {%f17, %f18, %f19, %f20};
	add.s32 	%r49, %r43, %r4;
	add.s32 	%r48, %r48, %r12;
	add.s32 	%r47, %r47, %r12;
	add.s32 	%r46, %r46, %r12;
	setp.lt.s32 	%p7, %r49, %r2;
	@%p7 bra 	$L__BB5_7;
$L__BB5_8:
	ret;

}


// ===== COMPILED SASS (sm_100) =====

	.target	sm_100

	.elftype	@"ET_EXEC"


//--------------------- .note.nv.tkinfo           --------------------------
	.section	.note.nv.tkinfo,"",@"SHT_NOTE"
	.sectionflags	@"SHF_NOTE_NV_TKINFO"
	.tkinfo
        /*0018*/ 	.word	0x00000002
        /*0030*/ 	.string	""
        /*0030*/ 	.string	"ptxas"
        /*0030*/ 	.string	"Cuda compilation tools, release 13.0, V13.0.88"
        /*0030*/ 	.string	"Build cuda_13.0.r13.0/compiler.36424714_0"
        /*0030*/ 	.string	"-arch sm_100 -m 64 "



//--------------------- .note.nv.cuinfo           --------------------------
	.section	.note.nv.cuinfo,"",@"SHT_NOTE"
	.sectionflags	@"SHF_NOTE_NV_CUINFO"
        /*0018*/ 	.short	0x0002
        /*001a*/ 	.short	0x0064
        /*001c*/ 	.short	0x0082
	.zero		2


//--------------------- .nv.info                  --------------------------
	.section	.nv.info,"",@"SHT_CUDA_INFO"
	.align	4


	//----- nvinfo : EIATTR_REGCOUNT
	.align		4
        /*0000*/ 	.byte	0x04, 0x2f
        /*0002*/ 	.short	(.L_1 - .L_0)
	.align		4
.L_0:
        /*0004*/ 	.word	index@(_Z20embedding_f32_kernelPKiPKfPfii)
        /*0008*/ 	.word	0x0000000e


	//----- nvinfo : EIATTR_FRAME_SIZE
	.align		4
.L_1:
        /*000c*/ 	.byte	0x04, 0x11
        /*000e*/ 	.short	(.L_3 - .L_2)
	.align		4
.L_2:
        /*0010*/ 	.word	index@(_Z20embedding_f32_kernelPKiPKfPfii)
        /*0014*/ 	.word	0x00000000


	//----- nvinfo : EIATTR_REGCOUNT
	.align		4
.L_3:
        /*0018*/ 	.byte	0x04, 0x2f
        /*001a*/ 	.short	(.L_5 - .L_4)
	.align		4
.L_4:
        /*001c*/ 	.word	index@(_Z22embedding_f32x4_kernelPKiPKfPfii)
        /*0020*/ 	.word	0x00000014


	//----- nvinfo : EIATTR_FRAME_SIZE
	.align		4
.L_5:
        /*0024*/ 	.byte	0x04, 0x11
        /*0026*/ 	.short	(.L_7 - .L_6)
	.align		4
.L_6:
        /*0028*/ 	.word	index@(_Z22embedding_f32x4_kernelPKiPKfPfii)
        /*002c*/ 	.word	0x00000000


	//----- nvinfo : EIATTR_REGCOUNT
	.align		4
.L_7:
        /*0030*/ 	.byte	0x04, 0x2f
        /*0032*/ 	.short	(.L_9 - .L_8)
	.align		4
.L_8:
        /*0034*/ 	.word	index@(_Z27embedding_f32x4_pack_kernelPKiPKfPfii)
        /*0038*/ 	.word	0x00000020


	//----- nvinfo : EIATTR_FRAME_SIZE
	.align		4
.L_9:
        /*003c*/ 	.byte	0x04, 0x11
        /*003e*/ 	.short	(.L_11 - .L_10)
	.align		4
.L_10:
        /*0040*/ 	.word	index@(_Z27embedding_f32x4_pack_kernelPKiPKfPfii)
        /*0044*/ 	.word	0x00000000


	//----- nvinfo : EIATTR_REGCOUNT
	.align		4
.L_11:
        /*0048*/ 	.byte	0x04, 0x2f
        /*004a*/ 	.short	(.L_13 - .L_12)
	.align		4
.L_12:
        /*004c*/ 	.word	index@(_Z20embedding_f16_kernelPKiPK6__halfPS1_ii)
        /*0050*/ 	.word	0x0000000e


	//----- nvinfo : EIATTR_FRAME_SIZE
	.align		4
.L_13:
        /*0054*/ 	.byte	0x04, 0x11
        /*0056*/ 	.short	(.L_15 - .L_14)
	.align		4
.L_14:
        /*0058*/ 	.word	index@(_Z20embedding_f16_kernelPKiPK6__halfPS1_ii)
        /*005c*/ 	.word	0x00000000


	//----- nvinfo : EIATTR_REGCOUNT
	.align		4
.L_15:
        /*0060*/ 	.byte	0x04, 0x2f
        /*0062*/ 	.short	(.L_17 - .L_16)
	.align		4
.L_16:
        /*0064*/ 	.word	index@(_Z22embedding_f16x8_kernelPKiPK6__halfPS1_ii)
        /*0068*/ 	.word	0x0000001c


	//----- nvinfo : EIATTR_FRAME_SIZE
	.align		4
.L_17:
        /*006c*/ 	.byte	0x04, 0x11
        /*006e*/ 	.short	(.L_19 - .L_18)
	.align		4
.L_18:
        /*0070*/ 	.word	index@(_Z22embedding_f16x8_kernelPKiPK6__halfPS1_ii)
        /*0074*/ 	.word	0x00000000


	//----- nvinfo : EIATTR_REGCOUNT
	.align		4
.L_19:
        /*0078*/ 	.byte	0x04, 0x2f
        /*007a*/ 	.short	(.L_21 - .L_20)
	.align		4
.L_20:
        /*007c*/ 	.word	index@(_Z27embedding_f16x8_pack_kernelPKiPK6__halfPS1_ii)
        /*0080*/ 	.word	0x00000020


	//----- nvinfo : EIATTR_FRAME_SIZE
	.align		4
.L_21:
        /*0084*/ 	.byte	0x04, 0x11
        /*0086*/ 	.short	(.L_23 - .L_22)
	.align		4
.L_22:
        /*0088*/ 	.word	index@(_Z27embedding_f16x8_pack_kernelPKiPK6__halfPS1_ii)
        /*008c*/ 	.word	0x00000000


	//----- nvinfo : EIATTR_MIN_STACK_SIZE
	.align		4
.L_23:
        /*0090*/ 	.byte	0x04, 0x12
        /*0092*/ 	.short	(.L_25 - .L_24)
	.align		4
.L_24:
        /*0094*/ 	.word	index@(_Z27embedding_f16x8_pack_kernelPKiPK6__halfPS1_ii)
        /*0098*/ 	.word	0x00000000


	//----- nvinfo : EIATTR_MIN_STACK_SIZE
	.align		4
.L_25:
        /*009c*/ 	.byte	0x04, 0x12
        /*009e*/ 	.short	(.L_27 - .L_26)
	.align		4
.L_26:
        /*00a0*/ 	.word	index@(_Z22embedding_f16x8_kernelPKiPK6__halfPS1_ii)
        /*00a4*/ 	.word	0x00000000


	//----- nvinfo : EIATTR_MIN_STACK_SIZE
	.align		4
.L_27:
        /*00a8*/ 	.byte	0x04, 0x12
        /*00aa*/ 	.short	(.L_29 - .L_28)
	.align		4
.L_28:
        /*00ac*/ 	.word	index@(_Z20embedding_f16_kernelPKiPK6__halfPS1_ii)
        /*00b0*/ 	.word	0x00000000


	//----- nvinfo : EIATTR_MIN_STACK_SIZE
	.align		4
.L_29:
        /*00b4*/ 	.byte	0x04, 0x12
        /*00b6*/ 	.short	(.L_31 - .L_30)
	.align		4
.L_30:
        /*00b8*/ 	.word	index@(_Z27embedding_f32x4_pack_kernelPKiPKfPfii)
        /*00bc*/ 	.word	0x00000000


	//----- nvinfo : EIATTR_MIN_STACK_SIZE
	.align		4
.L_31:
        /*00c0*/ 	.byte	0x04, 0x12
        /*00c2*/ 	.short	(.L_33 - .L_32)
	.align		4
.L_32:
        /*00c4*/ 	.word	index@(_Z22embedding_f32x4_kernelPKiPKfPfii)
        /*00c8*/ 	.word	0x00000000


	//----- nvinfo : EIATTR_MIN_STACK_SIZE
	.align		4
.L_33:
        /*00cc*/ 	.byte	0x04, 0x12
        /*00ce*/ 	.short	(.L_35 - .L_34)
	.align		4
.L_34:
        /*00d0*/ 	.word	index@(_Z20embedding_f32_kernelPKiPKfPfii)
        /*00d4*/ 	.word	0x00000000
.L_35:


//--------------------- .nv.compat                --------------------------
	.section	.nv.compat,"",@"SHT_CUDA_COMPAT_INFO"
	.align	4
        /*0000*/ 	.byte	0x02, 0x09, 0x00, 0x00, 0x02, 0x02, 0x01, 0x00, 0x02, 0x05, 0x05, 0x00, 0x03, 0x07, 0x01, 0x01
        /*0010*/ 	.byte	0x02, 0x03, 0x00, 0x00, 0x02, 0x06, 0x01, 0x00, 0x04, 0x0b, 0x08, 0x00, 0x09, 0x00, 0x00, 0x00
        /*0020*/ 	.byte	0x00, 0x00, 0x00, 0x00


//--------------------- .nv.info._Z27embedding_f16x8_pack_kernelPKiPK6__halfPS1_ii --------------------------
	.section	.nv.info._Z27embedding_f16x8_pack_kernelPKiPK6__halfPS1_ii,"",@"SHT_CUDA_INFO"
	.sectionflags	@""
	.align	4


	//----- nvinfo : EIATTR_CUDA_API_VERSION
	.align		4
        /*0000*/ 	.byte	0x04, 0x37
        /*0002*/ 	.short	(.L_37 - .L_36)
.L_36:
        /*0004*/ 	.word	0x00000082


	//----- nvinfo : EIATTR_KPARAM_INFO
	.align		4
.L_37:
        /*0008*/ 	.byte	0x04, 0x17
        /*000a*/ 	.short	(.L_39 - .L_38)
.L_38:
        /*000c*/ 	.word	0x00000000
        /*0010*/ 	.short	0x0004
        /*0012*/ 	.short	0x001c
        /*0014*/ 	.byte	0x00, 0xf0, 0x11, 0x00


	//----- nvinfo : EIATTR_KPARAM_INFO
	.align		4
.L_39:
        /*0018*/ 	.byte	0x04, 0x17
        /*001a*/ 	.short	(.L_41 - .L_40)
.L_40:
        /*001c*/ 	.word	0x00000000
        /*0020*/ 	.short	0x0003
        /*0022*/ 	.short	0x0018
        /*0024*/ 	.byte	0x00, 0xf0, 0x11, 0x00


	//----- nvinfo : EIATTR_KPARAM_INFO
	.align		4
.L_41:
        /*0028*/ 	.byte	0x04, 0x17
        /*002a*/ 	.short	(.L_43 - .L_42)
.L_42:
        /*002c*/ 	.word	0x00000000
        /*0030*/ 	.short	0x0002
        /*0032*/ 	.short	0x0010
        /*0034*/ 	.byte	0x00, 0xf5, 0x21, 0x00


	//----- nvinfo : EIATTR_KPARAM_INFO
	.align		4
.L_43:
        /*0038*/ 	.byte	0x04, 0x17
        /*003a*/ 	.short	(.L_45 - .L_44)
.L_44:
        /*003c*/ 	.word	0x00000000
        /*0040*/ 	.short	0x0001
        /*0042*/ 	.short	0x0008
        /*0044*/ 	.byte	0x00, 0xf5, 0x21, 0x00


	//----- nvinfo : EIATTR_KPARAM_INFO
	.align		4
.L_45:
        /*0048*/ 	.byte	0x04, 0x17
        /*004a*/ 	.short	(.L_47 - .L_46)
.L_46:
        /*004c*/ 	.word	0x00000000
        /*0050*/ 	.short	0x0000
        /*0052*/ 	.short	0x0000
        /*0054*/ 	.byte	0x00, 0xf5, 0x21, 0x00


	//----- nvinfo : EIATTR_SPARSE_MMA_MASK
	.align		4
.L_47:
        /*0058*/ 	.byte	0x03, 0x50
        /*005a*/ 	.short	0x0000


	//----- nvinfo : EIATTR_MAXREG_COUNT
	.align		4
        /*005c*/ 	.byte	0x03, 0x1b
        /*005e*/ 	.short	0x00ff


	//----- nvinfo : EIATTR_MERCURY_ISA_VERSION
	.align		4
        /*0060*/ 	.byte	0x03, 0x5f
        /*0062*/ 	.short	0x0101


	//----- nvinfo : EIATTR_VRC_CTA_INIT_COUNT
	.align		4
        /*0064*/ 	.byte	0x02, 0x4a
	.zero		1
	.zero		1


	//----- nvinfo : EIATTR_EXIT_INSTR_OFFSETS
	.align		4
        /*0068*/ 	.byte	0x04, 0x1c
        /*006a*/ 	.short	(.L_49 - .L_48)


	//   ....[0]....
.L_48:
        /*006c*/ 	.word	0x00000040


	//   ....[1]....
        /*0070*/ 	.word	0x000000f0


	//   ....[2]....
        /*0074*/ 	.word	0x00000440


	//   ....[3]....
        /*0078*/ 	.word	0x000005f0


	//----- nvinfo : EIATTR_CRS_STACK_SIZE
	.align		4
.L_49:
        /*007c*/ 	.byte	0x04, 0x1e
        /*007e*/ 	.short	(.L_51 - .L_50)
.L_50:
        /*0080*/ 	.word	0x00000000


	//----- nvinfo : EIATTR_CBANK_PARAM_SIZE
	.align		4
.L_51:
        /*0084*/ 	.byte	0x03, 0x19
        /*0086*/ 	.short	0x0020


	//----- nvinfo : EIATTR_PARAM_CBANK
	.align		4
        /*0088*/ 	.byte	0x04, 0x0a
        /*008a*/ 	.short	(.L_53 - .L_52)
	.align		4
.L_52:
        /*008c*/ 	.word	index@(.nv.constant0._Z27embedding_f16x8_pack_kernelPKiPK6__halfPS1_ii)
        /*0090*/ 	.short	0x0380
        /*0092*/ 	.short	0x0020


	//----- nvinfo : EIATTR_SW_WAR
	.align		4
.L_53:
        /*0094*/ 	.byte	0x04, 0x36
        /*0096*/ 	.short	(.L_55 - .L_54)
.L_54:
        /*0098*/ 	.word	0x00000008
.L_55:


//--------------------- .nv.info._Z22embedding_f16x8_kernelPKiPK6__halfPS1_ii --------------------------
	.section	.nv.info._Z22embedding_f16x8_kernelPKiPK6__halfPS1_ii,"",@"SHT_CUDA_INFO"
	.sectionflags	@""
	.align	4


	//----- nvinfo : EIATTR_CUDA_API_VERSION
	.align		4
        /*0000*/ 	.byte	0x04, 0x37
        /*0002*/ 	.short	(.L_57 - .L_56)
.L_56:
        /*0004*/ 	.word	0x00000082


	//----- nvinfo : EIATTR_KPARAM_INFO
	.align		4
.L_57:
        /*0008*/ 	.byte	0x04, 0x17
        /*000a*/ 	.short	(.L_59 - .L_58)
.L_58:
        /*000c*/ 	.word	0x00000000
        /*0010*/ 	.short	0x0004
        /*0012*/ 	.short	0x001c
        /*0014*/ 	.byte	0x00, 0xf0, 0x11, 0x00


	//----- nvinfo : EIATTR_KPARAM_INFO
	.align		4
.L_59:
        /*0018*/ 	.byte	0x04, 0x17
        /*001a*/ 	.short	(.L_61 - .L_60)
.L_60:
        /*001c*/ 	.word	0x00000000
        /*0020*/ 	.short	0x0003
        /*0022*/ 	.short	0x0018
        /*0024*/ 	.byte	0x00, 0xf0, 0x11, 0x00


	//----- nvinfo : EIATTR_KPARAM_INFO
	.align		4
.L_61:
        /*0028*/ 	.byte	0x04, 0x17
        /*002a*/ 	.short	(.L_63 - .L_62)
.L_62:
        /*002c*/ 	.word	0x00000000
        /*0030*/ 	.short	0x0002
        /*0032*/ 	.short	0x0010
        /*0034*/ 	.byte	0x00, 0xf5, 0x21, 0x00


	//----- nvinfo : EIATTR_KPARAM_INFO
	.align		4
.L_63:
        /*0038*/ 	.byte	0x04, 0x17
        /*003a*/ 	.short	(.L_65 - .L_64)
.L_64:
        /*003c*/ 	.word	0x00000000
        /*0040*/ 	.short	0x0001
        /*0042*/ 	.short	0x0008
        /*0044*/ 	.byte	0x00, 0xf5, 0x21, 0x00


	//----- nvinfo : EIATTR_KPARAM_INFO
	.align		4
.L_65:
        /*0048*/ 	.byte	0x04, 0x17
        /*004a*/ 	.short	(.L_67 - .L_66)
.L_66:
        /*004c*/ 	.word	0x00000000
        /*0050*/ 	.short	0x0000
        /*0052*/ 	.short	0x0000
        /*0054*/ 	.byte	0x00, 0xf5, 0x21, 0x00


	//----- nvinfo : EIATTR_SPARSE_MMA_MASK
	.align		4
.L_67:
        /*0058*/ 	.byte	0x03, 0x50
        /*005a*/ 	.short	0x0000


	//----- nvinfo : EIATTR_MAXREG_COUNT
	.align		4
        /*005c*/ 	.byte	0x03, 0x1b
        /*005e*/ 	.short	0x00ff


	//----- nvinfo : EIATTR_MERCURY_ISA_VERSION
	.align		4
        /*0060*/ 	.byte	0x03, 0x5f
        /*0062*/ 	.short	0x0101


	//----- nvinfo : EIATTR_VRC_CTA_INIT_COUNT
	.align		4
        /*0064*/ 	.byte	0x02, 0x4a
	.zero		1
	.zero		1


	//----- nvinfo : EIATTR_EXIT_INSTR_OFFSETS
	.align		4
        /*0068*/ 	.byte	0x04, 0x1c
        /*006a*/ 	.short	(.L_69 - .L_68)


	//   ....[0]....
.L_68:
        /*006c*/ 	.word	0x00000040


	//   ....[1]....
        /*0070*/ 	.word	0x000000a0


	//   ....[2]....
        /*0074*/ 	.word	0x000002b0


	//----- nvinfo : EIATTR_CRS_STACK_SIZE
	.align		4
.L_69:
        /*0078*/ 	.byte	0x04, 0x1e
        /*007a*/ 	.short	(.L_71 - .L_70)
.L_70:
        /*007c*/ 	.word	0x00000000


	//----- nvinfo : EIATTR_CBANK_PARAM_SIZE
	.align		4
.L_71:
        /*0080*/ 	.byte	0x03, 0x19
        /*0082*/ 	.short	0x0020


	//----- nvinfo : EIATTR_PARAM_CBANK
	.align		4
        /*0084*/ 	.byte	0x04, 0x0a
        /*0086*/ 	.short	(.L_73 - .L_72)
	.align		4
.L_72:
        /*0088*/ 	.word	index@(.nv.constant0._Z22embedding_f16x8_kernelPKiPK6__halfPS1_ii)
        /*008c*/ 	.short	0x0380
        /*008e*/ 	.short	0x0020


	//----- nvinfo : EIATTR_SW_WAR
	.align		4
.L_73:
        /*0090*/ 	.byte	0x04, 0x36
        /*0092*/ 	.short	(.L_75 - .L_74)
.L_74:
        /*0094*/ 	.word	0x00000008
.L_75:


//--------------------- .nv.info._Z20embedding_f16_kernelPKiPK6__halfPS1_ii --------------------------
	.section	.nv.info._Z20embedding_f16_kernelPKiPK6__halfPS1_ii,"",@"SHT_CUDA_INFO"
	.sectionflags	@""
	.align	4


	//----- nvinfo : EIATTR_CUDA_API_VERSION
	.align		4
        /*0000*/ 	.byte	0x04, 0x37
        /*0002*/ 	.short	(.L_77 - .L_76)
.L_76:
        /*0004*/ 	.word	0x00000082


	//----- nvinfo : EIATTR_KPARAM_INFO
	.align		4
.L_77:
        /*0008*/ 	.byte	0x04, 0x17
        /*000a*/ 	.short	(.L_79 - .L_78)
.L_78:
        /*000c*/ 	.word	0x00000000
        /*0010*/ 	.short	0x0004
        /*0012*/ 	.short	0x001c
        /*0014*/ 	.byte	0x00, 0xf0, 0x11, 0x00


	//----- nvinfo : EIATTR_KPARAM_INFO
	.align		4
.L_79:
        /*0018*/ 	.byte	0x04, 0x17
        /*001a*/ 	.short	(.L_81 - .L_80)
.L_80:
        /*001c*/ 	.word	0x00000000
        /*0020*/ 	.short	0x0003
        /*0022*/ 	.short	0x0018
        /*0024*/ 	.byte	0x00, 0xf0, 0x11, 0x00


	//----- nvinfo : EIATTR_KPARAM_INFO
	.align		4
.L_81:
        /*0028*/ 	.byte	0x04, 0x17
        /*002a*/ 	.short	(.L_83 - .L_82)
.L_82:
        /*002c*/ 	.word	0x00000000
        /*0030*/ 	.short	0x0002
        /*0032*/ 	.short	0x0010
        /*0034*/ 	.byte	0x00, 0xf5, 0x21, 0x00


	//----- nvinfo : EIATTR_KPARAM_INFO
	.align		4
.L_83:
        /*0038*/ 	.byte	0x04, 0x17
        /*003a*/ 	.short	(.L_85 - .L_84)
.L_84:
        /*003c*/ 	.word	0x00000000
        /*0040*/ 	.short	0x0001
        /*0042*/ 	.short	0x0008
        /*0044*/ 	.byte	0x00, 0xf5, 0x21, 0x00


	//----- nvinfo : EIATTR_KPARAM_INFO
	.align		4
.L_85:
        /*0048*/ 	.byte	0x04, 0x17
        /*004a*/ 	.short	(.L_87 - .L_86)
.L_86:
        /*004c*/ 	.word	0x00000000
        /*0050*/ 	.short	0x0000
        /*0052*/ 	.short	0x0000
        /*0054*/ 	.byte	0x00, 0xf5, 0x21, 0x00


	//----- nvinfo : EIATTR_SPARSE_MMA_MASK
	.align		4
.L_87:
        /*0058*/ 	.byte	0x03, 0x50
        /*005a*/ 	.short	0x0000


	//----- nvinfo : EIATTR_MAXREG_COUNT
	.align		4
        /*005c*/ 	.byte	0x03, 0x1b
        /*005e*/ 	.short	0x00ff


	//----- nvinfo : EIATTR_MERCURY_ISA_VERSION
	.align		4
        /*0060*/ 	.byte	0x03, 0x5f
        /*0062*/ 	.short	0x0101


	//----- nvinfo : EIATTR_VRC_CTA_INIT_COUNT
	.align		4
        /*0064*/ 	.byte	0x02, 0x4a
	.zero		1
	.zero		1


	//----- nvinfo : EIATTR_EXIT_INSTR_OFFSETS
	.align		4
        /*0068*/ 	.byte	0x04, 0x1c
        /*006a*/ 	.short	(.L_89 - .L_88)


	//   ....[0]....
.L_88:
        /*006c*/ 	.word	0x00000040


	//   ....[1]....
        /*0070*/ 	.word	0x00000080


	//   ....[2]....
        /*0074*/ 	.word	0x00000190


	//----- nvinfo : EIATTR_CRS_STACK_SIZE
	.align		4
.L_89:
        /*0078*/ 	.byte	0x04, 0x1e
        /*007a*/ 	.short	(.L_91 - .L_90)
.L_90:
        /*007c*/ 	.word	0x00000000


	//----- nvinfo : EIATTR_CBANK_PARAM_SIZE
	.align		4
.L_91:
        /*0080*/ 	.byte	0x03, 0x19
        /*0082*/ 	.short	0x0020


	//----- nvinfo : EIATTR_PARAM_CBANK
	.align		4
        /*0084*/ 	.byte	0x04, 0x0a
        /*0086*/ 	.short	(.L_93 - .L_92)
	.align		4
.L_92:
        /*0088*/ 	.word	index@(.nv.constant0._Z20embedding_f16_kernelPKiPK6__halfPS1_ii)
        /*008c*/ 	.short	0x0380
        /*008e*/ 	.short	0x0020


	//----- nvinfo : EIATTR_SW_WAR
	.align		4
.L_93:
        /*0090*/ 	.byte	0x04, 0x36
        /*0092*/ 	.short	(.L_95 - .L_94)
.L_94:
        /*0094*/ 	.word	0x00000008
.L_95:


//--------------------- .nv.info._Z27embedding_f32x4_pack_kernelPKiPKfPfii --------------------------
	.section	.nv.info._Z27embedding_f32x4_pack_kernelPKiPKfPfii,"",@"SHT_CUDA_INFO"
	.sectionflags	@""
	.align	4


	//----- nvinfo : EIATTR_CUDA_API_VERSION
	.align		4
        /*0000*/ 	.byte	0x04, 0x37
        /*0002*/ 	.short	(.L_97 - .L_96)
.L_96:
        /*0004*/ 	.word	0x00000082


	//----- nvinfo : EIATTR_KPARAM_INFO
	.align		4
.L_97:
        /*0008*/ 	.byte	0x04, 0x17
        /*000a*/ 	.short	(.L_99 - .L_98)
.L_98:
        /*000c*/ 	.word	0x00000000
        /*0010*/ 	.short	0x0004
        /*0012*/ 	.short	0x001c
        /*0014*/ 	.byte	0x00, 0xf0, 0x11, 0x00


	//----- nvinfo : EIATTR_KPARAM_INFO
	.align		4
.L_99:
        /*0018*/ 	.byte	0x04, 0x17
        /*001a*/ 	.short	(.L_101 - .L_100)
.L_100:
        /*001c*/ 	.word	0x00000000
        /*0020*/ 	.short	0x0003
        /*0022*/ 	.short	0x0018
        /*0024*/ 	.byte	0x00, 0xf0, 0x11, 0x00


	//----- nvinfo : EIATTR_KPARAM_INFO
	.align		4
.L_101:
        /*0028*/ 	.byte	0x04, 0x17
        /*002a*/ 	.short	(.L_103 - .L_102)
.L_102:
        /*002c*/ 	.word	0x00000000
        /*0030*/ 	.short	0x0002
        /*0032*/ 	.short	0x0010
        /*0034*/ 	.byte	0x00, 0xf5, 0x21, 0x00


	//----- nvinfo : EIATTR_KPARAM_INFO
	.align		4
.L_103:
        /*0038*/ 	.byte	0x04, 0x17
        /*003a*/ 	.short	(.L_105 - .L_104)
.L_104:
        /*003c*/ 	.word	0x00000000
        /*0040*/ 	.short	0x0001
        /*0042*/ 	.short	0x0008
        /*0044*/ 	.byte	0x00, 0xf5, 0x21, 0x00


	//----- nvinfo : EIATTR_KPARAM_INFO
	.align		4
.L_105:
        /*0048*/ 	.byte	0x04, 0x17
        /*004a*/ 	.short	(.L_107 - .L_106)
.L_106:
        /*004c*/ 	.word	0x00000000
        /*0050*/ 	.short	0x0000
        /*0052*/ 	.short	0x0000
        /*0054*/ 	.byte	0x00, 0xf5, 0x21, 0x00


	//----- nvinfo : EIATTR_SPARSE_MMA_MASK
	.align		4
.L_107:
        /*0058*/ 	.byte	0x03, 0x50
        /*005a*/ 	.short	0x0000


	//----- nvinfo : EIATTR_MAXREG_COUNT
	.align		4
        /*005c*/ 	.byte	0x03, 0x1b
        /*005e*/ 	.short	0x00ff


	//----- nvinfo : EIATTR_MERCURY_ISA_VERSION
	.align		4
        /*0060*/ 	.byte	0x03, 0x5f
        /*0062*/ 	.short	0x0101


	//----- nvinfo : EIATTR_VRC_CTA_INIT_COUNT
	.align		4
        /*0064*/ 	.byte	0x02, 0x4a
	.zero		1
	.zero		1


	//----- nvinfo : EIATTR_EXIT_INSTR_OFFSETS
	.align		4
        /*0068*/ 	.byte	0x04, 0x1c
        /*006a*/ 	.short	(.L_109 - .L_108)


	//   ....[0]....
.L_108:
        /*006c*/ 	.word	0x00000040


	//   ....[1]....
        /*0070*/ 	.word	0x000000f0


	//   ....[2]....
        /*0074*/ 	.word	0x00000440


	//   ....[3]....
        /*0078*/ 	.word	0x000005f0


	//----- nvinfo : EIATTR_CRS_STACK_SIZE
	.align		4
.L_109:
        /*007c*/ 	.byte	0x04, 0x1e
        /*007e*/ 	.short	(.L_111 - .L_110)
.L_110:
        /*0080*/ 	.word	0x00000000


	//----- nvinfo : EIATTR_CBANK_PARAM_SIZE
	.align		4
.L_111:
        /*0084*/ 	.byte	0x03, 0x19
        /*0086*/ 	.short	0x0020


	//----- nvinfo : EIATTR_PARAM_CBANK
	.align		4
        /*0088*/ 	.byte	0x04, 0x0a
        /*008a*/ 	.short	(.L_113 - .L_112)
	.align		4
.L_112:
        /*008c*/ 	.word	index@(.nv.constant0._Z27embedding_f32x4_pack_kernelPKiPKfPfii)
        /*0090*/ 	.short	0x0380
        /*0092*/ 	.short	0x0020


	//----- nvinfo : EIATTR_SW_WAR
	.align		4
.L_113:
        /*0094*/ 	.byte	0x04, 0x36
        /*0096*/ 	.short	(.L_115 - .L_114)
.L_114:
        /*0098*/ 	.word	0x00000008
.L_115:


//--------------------- .nv.info._Z22embedding_f32x4_kernelPKiPKfPfii --------------------------
	.section	.nv.info._Z22embedding_f32x4_kernelPKiPKfPfii,"",@"SHT_CUDA_INFO"
	.sectionflags	@""
	.align	4


	//----- nvinfo : EIATTR_CUDA_API_VERSION
	.align		4
        /*0000*/ 	.byte	0x04, 0x37
        /*0002*/ 	.short	(.L_117 - .L_116)
.L_116:
        /*0004*/ 	.word	0x00000082


	//----- nvinfo : EIATTR_KPARAM_INFO
	.align		4
.L_117:
        /*0008*/ 	.byte	0x04, 0x17
        /*000a*/ 	.short	(.L_119 - .L_118)
.L_118:
        /*000c*/ 	.word	0x00000000
        /*0010*/ 	.short	0x0004
        /*0012*/ 	.short	0x001c
        /*0014*/ 	.byte	0x00, 0xf0, 0x11, 0x00


	//----- nvinfo : EIATTR_KPARAM_INFO
	.align		4
.L_119:
        /*0018*/ 	.byte	0x04, 0x17
        /*001a*/ 	.short	(.L_121 - .L_120)
.L_120:
        /*001c*/ 	.word	0x00000000
        /*0020*/ 	.short	0x0003
        /*0022*/ 	.short	0x0018
        /*0024*/ 	.byte	0x00, 0xf0, 0x11, 0x00


	//----- nvinfo : EIATTR_KPARAM_INFO
	.align		4
.L_121:
        /*0028*/ 	.byte	0x04, 0x17
        /*002a*/ 	.short	(.L_123 - .L_122)
.L_122:
        /*002c*/ 	.word	0x00000000
        /*0030*/ 	.short	0x0002
        /*0032*/ 	.short	0x0010
        /*0034*/ 	.byte	0x00, 0xf5, 0x21, 0x00


	//----- nvinfo : EIATTR_KPARAM_INFO
	.align		4
.L_123:
        /*0038*/ 	.byte	0x04, 0x17
        /*003a*/ 	.short	(.L_125 - .L_124)
.L_124:
        /*003c*/ 	.word	0x00000000
        /*0040*/ 	.short	0x0001
        /*0042*/ 	.short	0x0008
        /*0044*/ 	.byte	0x00, 0xf5, 0x21, 0x00


	//----- nvinfo : EIATTR_KPARAM_INFO
	.align		4
.L_125:
        /*0048*/ 	.byte	0x04, 0x17
        /*004a*/ 	.short	(.L_127 - .L_126)
.L_126:
        /*004c*/ 	.word	0x00000000
        /*0050*/ 	.short	0x0000
        /*0052*/ 	.short	0x0000
        /*0054*/ 	.byte	0x00, 0xf5, 0x21, 0x00


	//----- nvinfo : EIATTR_SPARSE_MMA_MASK
	.align		4
.L_127:
        /*0058*/ 	.byte	0x03, 0x50
        /*005a*/ 	.short	0x0000


	//----- nvinfo : EIATTR_MAXREG_COUNT
	.align		4
        /*005c*/ 	.byte	0x03, 0x1b
        /*005e*/ 	.short	0x00ff


	//----- nvinfo : EIATTR_MERCURY_ISA_VERSION
	.align		4
        /*0060*/ 	.byte	0x03, 0x5f
        /*0062*/ 	.short	0x0101


	//----- nvinfo : EIATTR_VRC_CTA_INIT_COUNT
	.align		4
        /*0064*/ 	.byte	0x02, 0x4a
	.zero		1
	.zero		1


	//----- nvinfo : EIATTR_EXIT_INSTR_OFFSETS
	.align		4
        /*0068*/ 	.byte	0x04, 0x1c
        /*006a*/ 	.short	(.L_129 - .L_128)


	//   ....[0]....
.L_128:
        /*006c*/ 	.word	0x00000040


	//   ....[1]....
        /*0070*/ 	.word	0x000000a0


	//   ....[2]....
        /*0074*/ 	.word	0x00000230


	//----- nvinfo : EIATTR_CRS_STACK_SIZE
	.align		4
.L_129:
        /*0078*/ 	.byte	0x04, 0x1e
        /*007a*/ 	.short	(.L_131 - .L_130)
.L_130:
        /*007c*/ 	.word	0x00000000


	//----- nvinfo : EIATTR_CBANK_PARAM_SIZE
	.align		4
.L_131:
        /*0080*/ 	.byte	0x03, 0x19
        /*0082*/ 	.short	0x0020


	//----- nvinfo : EIATTR_PARAM_CBANK
	.align		4
        /*0084*/ 	.byte	0x04, 0x0a
        /*0086*/ 	.short	(.L_133 - .L_132)
	.align		4
.L_132:
        /*0088*/ 	.word	index@(.nv.constant0._Z22embedding_f32x4_kernelPKiPKfPfii)
        /*008c*/ 	.short	0x0380
        /*008e*/ 	.short	0x0020


	//----- nvinfo : EIATTR_SW_WAR
	.align		4
.L_133:
        /*0090*/ 	.byte	0x04, 0x36
        /*0092*/ 	.short	(.L_135 - .L_134)
.L_134:
        /*0094*/ 	.word	0x00000008
.L_135:


//--------------------- .nv.info._Z20embedding_f32_kernelPKiPKfPfii --------------------------
	.section	.nv.info._Z20embedding_f32_kernelPKiPKfPfii,"",@"SHT_CUDA_INFO"
	.sectionflags	@""
	.align	4


	//----- nvinfo : EIATTR_CUDA_API_VERSION
	.align		4
        /*0000*/ 	.byte	0x04, 0x37
        /*0002*/ 	.short	(.L_137 - .L_136)
.L_136:
        /*0004*/ 	.word	0x00000082


	//----- nvinfo : EIATTR_KPARAM_INFO
	.align		4
.L_137:
        /*0008*/ 	.byte	0x04, 0x17
        /*000a*/ 	.short	(.L_139 - .L_138)
.L_138:
        /*000c*/ 	.word	0x00000000
        /*0010*/ 	.short	0x0004
        /*0012*/ 	.short	0x001c
        /*0014*/ 	.byte	0x00, 0xf0, 0x11, 0x00


	//----- nvinfo : EIATTR_KPARAM_INFO
	.align		4
.L_139:
        /*0018*/ 	.byte	0x04, 0x17
        /*001a*/ 	.short	(.L_141 - .L_140)
.L_140:
        /*001c*/ 	.word	0x00000000
        /*0020*/ 	.short	0x0003
        /*0022*/ 	.short	0x0018
        /*0024*/ 	.byte	0x00, 0xf0, 0x11, 0x00


	//----- nvinfo : EIATTR_KPARAM_INFO
	.align		4
.L_141:
        /*0028*/ 	.byte	0x04, 0x17
        /*002a*/ 	.short	(.L_143 - .L_142)
.L_142:
        /*002c*/ 	.word	0x00000000
        /*0030*/ 	.short	0x0002
        /*0032*/ 	.short	0x0010
        /*0034*/ 	.byte	0x00, 0xf5, 0x21, 0x00


	//----- nvinfo : EIATTR_KPARAM_INFO
	.align		4
.L_143:
        /*0038*/ 	.byte	0x04, 0x17
        /*003a*/ 	.short	(.L_145 - .L_144)
.L_144:
        /*003c*/ 	.word	0x00000000
        /*0040*/ 	.short	0x0001
        /*0042*/ 	.short	0x0008
        /*0044*/ 	.byte	0x00, 0xf5, 0x21, 0x00


	//----- nvinfo : EIATTR_KPARAM_INFO
	.align		4
.L_145:
        /*0048*/ 	.byte	0x04, 0x17
        /*004a*/ 	.short	(.L_147 - .L_146)
.L_146:
        /*004c*/ 	.word	0x00000000
        /*0050*/ 	.short	0x0000
        /*0052*/ 	.short	0x0000
        /*0054*/ 	.byte	0x00, 0xf5, 0x21, 0x00


	//----- nvinfo : EIATTR_SPARSE_MMA_MASK
	.align		4
.L_147:
        /*0058*/ 	.byte	0x03, 0x50
        /*005a*/ 	.short	0x0000


	//----- nvinfo : EIATTR_MAXREG_COUNT
	.align		4
        /*005c*/ 	.byte	0x03, 0x1b
        /*005e*/ 	.short	0x00ff


	//----- nvinfo : EIATTR_MERCURY_ISA_VERSION
	.align		4
        /*0060*/ 	.byte	0x03, 0x5f
        /*0062*/ 	.short	0x0101


	//----- nvinfo : EIATTR_VRC_CTA_INIT_COUNT
	.align		4
        /*0064*/ 	.byte	0x02, 0x4a
	.zero		1
	.zero		1


	//----- nvinfo : EIATTR_EXIT_INSTR_OFFSETS
	.align		4
        /*0068*/ 	.byte	0x04, 0x1c
        /*006a*/ 	.short	(.L_149 - .L_148)


	//   ....[0]....
.L_148:
        /*006c*/ 	.word	0x00000040


	//   ....[1]....
        /*0070*/ 	.word	0x00000080


	//   ....[2]....
        /*0074*/ 	.word	0x00000190


	//----- nvinfo : EIATTR_CRS_STACK_SIZE
	.align		4
.L_149:
        /*0078*/ 	.byte	0x04, 0x1e
        /*007a*/ 	.short	(.L_151 - .L_150)
.L_150:
        /*007c*/ 	.word	0x00000000


	//----- nvinfo : EIATTR_CBANK_PARAM_SIZE
	.align		4
.L_151:
        /*0080*/ 	.byte	0x03, 0x19
        /*0082*/ 	.short	0x0020


	//----- nvinfo : EIATTR_PARAM_CBANK
	.align		4
        /*0084*/ 	.byte	0x04, 0x0a
        /*0086*/ 	.short	(.L_153 - .L_152)
	.align		4
.L_152:
        /*0088*/ 	.word	index@(.nv.constant0._Z20embedding_f32_kernelPKiPKfPfii)
        /*008c*/ 	.short	0x0380
        /*008e*/ 	.short	0x0020


	//----- nvinfo : EIATTR_SW_WAR
	.align		4
.L_153:
        /*0090*/ 	.byte	0x04, 0x36
        /*0092*/ 	.short	(.L_155 - .L_154)
.L_154:
        /*0094*/ 	.word	0x00000008
.L_155:


//--------------------- .nv.callgraph             --------------------------
	.section	.nv.callgraph,"",@"SHT_CUDA_CALLGRAPH"
	.align	4
	.sectionentsize	8
	.align		4
        /*0000*/ 	.word	0x00000000
	.align		4
        /*0004*/ 	.word	0xffffffff
	.align		4
        /*0008*/ 	.word	0x00000000
	.align		4
        /*000c*/ 	.word	0xfffffffe
	.align		4
        /*0010*/ 	.word	0x00000000
	.align		4
        /*0014*/ 	.word	0xfffffffd
	.align		4
        /*0018*/ 	.word	0x00000000
	.align		4
        /*001c*/ 	.word	0xfffffffc


//--------------------- .text._Z27embedding_f16x8_pack_kernelPKiPK6__halfPS1_ii --------------------------
	.section	.text._Z27embedding_f16x8_pack_kernelPKiPK6__halfPS1_ii,"ax",@progbits
	.align	128
        .global         _Z27embedding_f16x8_pack_kernelPKiPK6__halfPS1_ii
        .type           _Z27embedding_f16x8_pack_kernelPKiPK6__halfPS1_ii,@function
        .size           _Z27embedding_f16x8_pack_kernelPKiPK6__halfPS1_ii,(.L_x_18 - _Z27embedding_f16x8_pack_kernelPKiPK6__halfPS1_ii)
        .other          _Z27embedding_f16x8_pack_kernelPKiPK6__halfPS1_ii,@"STO_CUDA_ENTRY STV_DEFAULT"
_Z27embedding_f16x8_pack_kernelPKiPK6__halfPS1_ii:
.text._Z27embedding_f16x8_pack_kernelPKiPK6__halfPS1_ii:
[----:B------:R-:W-:Y:S01]  /*0000*/  LDC R1, c[0x0][0x37c] ;  /* 0x0000df00ff017b82 */ /* 0x000fe20000000800 */
[----:B------:R-:W0:Y:S01]  /*0010*/  S2R R3, SR_CTAID.X ;  /* 0x0000000000037919 */ /* 0x000e220000002500 */
[----:B------:R-:W0:Y:S02]  /*0020*/  LDCU UR4, c[0x0][0x398] ;  /* 0x00007300ff0477ac */ /* 0x000e240008000800 */
[----:B0-----:R-:W-:-:S13]  /*0030*/  ISETP.GE.AND P0, PT, R3, UR4, PT ;  /* 0x0000000403007c0c */ /* 0x001fda000bf06270 */
[----:B------:R-:W-:Y:S05]  /*0040*/  @P0 EXIT ;  /* 0x000000000000094d */ /* 0x000fea0003800000 */
[----:B------:R-:W0:Y:S01]  /*0050*/  LDC.64 R6, c[0x0][0x380] ;  /* 0x0000e000ff067b82 */ /* 0x000e220000000a00 */
[----:B------:R-:W1:Y:S07]  /*0060*/  LDCU.64 UR4, c[0x0][0x358] ;  /* 0x00006b00ff0477ac */ /* 0x000e6e0008000a00 */
[----:B------:R-:W2:Y:S01]  /*0070*/  LDC R4, c[0x0][0x39c] ;  /* 0x0000e700ff047b82 */ /* 0x000ea20000000800 */
[----:B0-----:R-:W-:-:S05]  /*0080*/  IMAD.WIDE.U32 R6, R3, 0x4, R6 ;  /* 0x0000000403067825 */ /* 0x001fca00078e0006 */
[----:B-1----:R0:W5:Y:S01]  /*0090*/  LDG.E.CONSTANT R5, desc[UR4][R6.64] ;  /* 0x0000000406057981 */ /* 0x002162000c1e9900 */
[----:B--2---:R-:W-:Y:S01]  /*00a0*/  SHF.R.S32.HI R9, RZ, 0x1f, R4 ;  /* 0x0000001fff097819 */ /* 0x004fe20000011404 */
[----:B------:R-:W1:Y:S03]  /*00b0*/  S2R R26, SR_TID.X ;  /* 0x00000000001a7919 */ /* 0x000e660000002100 */
[----:B------:R-:W-:-:S04]  /*00c0*/  LEA.HI R0, R9, R4, RZ, 0x3 ;  /* 0x0000000409007211 */ /* 0x000fc800078f18ff */
[----:B------:R-:W-:-:S04]  /*00d0*/  SHF.R.S32.HI R0, RZ, 0x3, R0 ;  /* 0x00000003ff007819 */ /* 0x000fc80000011400 */
[----:B-1----:R-:W-:-:S13]  /*00e0*/  ISETP.GE.AND P0, PT, R26, R0, PT ;  /* 0x000000001a00720c */ /* 0x002fda0003f06270 */
[----:B0-----:R-:W-:Y:S05]  /*00f0*/  @P0 EXIT ;  /* 0x000000000000094d */ /* 0x001fea0003800000 */
[----:B------:R-:W0:Y:S01]  /*0100*/  LDC R2, c[0x0][0x360] ;  /* 0x0000d800ff027b82 */ /* 0x000e220000000800 */
[-C--:B-----5:R-:W-:Y:S01]  /*0110*/  IMAD R5, R5, R4.reuse, RZ ;  /* 0x0000000405057224 */ /* 0x0a0fe200078e02ff */
[----:B------:R-:W-:Y:S01]  /*0120*/  BSSY.RECONVERGENT B0, `(.L_x_0) ;  /* 0x0000031000007945 */ /* 0x000fe20003800200 */
[----:B------:R-:W-:-:S05]  /*0130*/  IMAD R3, R3, R4, RZ ;  /* 0x0000000403037224 */ /* 0x000fca00078e02ff */
[----:B------:R-:W1:Y:S08]  /*0140*/  LDC.64 R22, c[0x0][0x388] ;  /* 0x0000e200ff167b82 */ /* 0x000e700000000a00 */
[----:B------:R-:W2:Y:S01]  /*0150*/  LDC.64 R20, c[0x0][0x390] ;  /* 0x0000e400ff147b82 */ /* 0x000ea20000000a00 */
[----:B0-----:R-:W0:Y:S01]  /*0160*/  I2F.U32.RP R11, R2 ;  /* 0x00000002000b7306 */ /* 0x001e220000209000 */
[----:B------:R-:W-:Y:S01]  /*0170*/  IMAD.IADD R9, R26, 0x1, R2 ;  /* 0x000000011a097824 */ /* 0x000fe200078e0202 */
[----:B------:R-:W-:-:S04]  /*0180*/  ISETP.NE.U32.AND P2, PT, R2, RZ, PT ;  /* 0x000000ff0200720c */ /* 0x000fc80003f45070 */
[----:B------:R-:W-:Y:S02]  /*0190*/  ISETP.GE.U32.AND P0, PT, R9, R0, PT ;  /* 0x000000000900720c */ /* 0x000fe40003f06070 */
[----:B------:R-:W-:Y:S01]  /*01a0*/  VIMNMX.U32 R8, PT, PT, R0, R9, !PT ;  /* 0x0000000900087248 */ /* 0x000fe20007fe0000 */
[----:B-1----:R-:W-:Y:S01]  /*01b0*/  IMAD.WIDE R22, R5, 0x2, R22 ;  /* 0x0000000205167825 */ /* 0x002fe200078e0216 */
[----:B------:R-:W-:-:S04]  /*01c0*/  SEL R10, RZ, 0x1, P0 ;  /* 0x00000001ff0a7807 */ /* 0x000fc80000000000 */
[----:B------:R-:W-:Y:S01]  /*01d0*/  IADD3 R9, PT, PT, R8, -R9, -R10 ;  /* 0x8000000908097210 */ /* 0x000fe20007ffe80a */
[----:B0-----:R-:W0:Y:S01]  /*01e0*/  MUFU.RCP R11, R11 ;  /* 0x0000000b000b7308 */ /* 0x001e220000001000 */
[----:B--2---:R-:W-:-:S04]  /*01f0*/  IMAD.WIDE R20, R3, 0x2, R20 ;  /* 0x0000000203147825 */ /* 0x004fc800078e0214 */
[----:B0-----:R-:W-:-:S04]  /*0200*/  VIADD R6, R11, 0xffffffe ;  /* 0x0ffffffe0b067836 */ /* 0x001fc80000000000 */
[----:B------:R0:W1:Y:S02]  /*0210*/  F2I.FTZ.U32.TRUNC.NTZ R7, R6 ;  /* 0x0000000600077305 */ /* 0x000064000021f000 */
[----:B0-----:R-:W-:Y:S01]  /*0220*/  HFMA2 R6, -RZ, RZ, 0, 0 ;  /* 0x00000000ff067431 */ /* 0x001fe200000001ff */
[----:B-1----:R-:W-:-:S05]  /*0230*/  IADD3 R13, PT, PT, RZ, -R7, RZ ;  /* 0x80000007ff0d7210 */ /* 0x002fca0007ffe0ff */
[----:B------:R-:W-:-:S04]  /*0240*/  IMAD R13, R13, R2, RZ ;  /* 0x000000020d0d7224 */ /* 0x000fc800078e02ff */
[----:B------:R-:W-:-:S06]  /*0250*/  IMAD.HI.U32 R12, R7, R13, R6 ;  /* 0x0000000d070c7227 */ /* 0x000fcc00078e0006 */
[----:B------:R-:W-:-:S04]  /*0260*/  IMAD.HI.U32 R7, R12, R9, RZ ;  /* 0x000000090c077227 */ /* 0x000fc800078e00ff */
[----:B------:R-:W-:-:S04]  /*0270*/  IMAD.MOV R6, RZ, RZ, -R7 ;  /* 0x000000ffff067224 */ /* 0x000fc800078e0a07 */
[----:B------:R-:W-:-:S05]  /*0280*/  IMAD R9, R2, R6, R9 ;  /* 0x0000000602097224 */ /* 0x000fca00078e0209 */
[----:B------:R-:W-:-:S13]  /*0290*/  ISETP.GE.U32.AND P0, PT, R9, R2, PT ;  /* 0x000000020900720c */ /* 0x000fda0003f06070 */
[----:B------:R-:W-:Y:S01]  /*02a0*/  @P0 IADD3 R9, PT, PT, R9, -R2, RZ ;  /* 0x8000000209090210 */ /* 0x000fe20007ffe0ff */
[----:B------:R-:W-:-:S03]  /*02b0*/  @P0 VIADD R7, R7, 0x1 ;  /* 0x0000000107070836 */ /* 0x000fc60000000000 */
[----:B------:R-:W-:-:S13]  /*02c0*/  ISETP.GE.U32.AND P1, PT, R9, R2, PT ;  /* 0x000000020900720c */ /* 0x000fda0003f26070 */
[----:B------:R-:W-:Y:S02]  /*02d0*/  @P1 IADD3 R7, PT, PT, R7, 0x1, RZ ;  /* 0x0000000107071810 */ /* 0x000fe40007ffe0ff */
[----:B------:R-:W-:-:S05]  /*02e0*/  @!P2 LOP3.LUT R7, RZ, R2, RZ, 0x33, !PT ;  /* 0x00000002ff07a212 */ /* 0x000fca00078e33ff */
[----:B------:R-:W-:-:S05]  /*02f0*/  IMAD.IADD R7, R10, 0x1, R7 ;  /* 0x000000010a077824 */ /* 0x000fca00078e0207 */
[C---:B------:R-:W-:Y:S02]  /*0300*/  LOP3.LUT R6, R7.reuse, 0x3, RZ, 0xc0, !PT ;  /* 0x0000000307067812 */ /* 0x040fe400078ec0ff */
[----:B------:R-:W-:Y:S02]  /*0310*/  ISETP.GE.U32.AND P0, PT, R7, 0x3, PT ;  /* 0x000000030700780c */ /* 0x000fe40003f06070 */
[----:B------:R-:W-:-:S13]  /*0320*/  ISETP.NE.AND P1, PT, R6, 0x3, PT ;  /* 0x000000030600780c */ /* 0x000fda0003f25270 */
[----:B------:R-:W-:Y:S05]  /*0330*/  @!P1 BRA `(.L_x_1) ;  /* 0x00000000003c9947 */ /* 0x000fea0003800000 */
[----:B------:R-:W-:Y:S01]  /*0340*/  IADD3 R3, PT, PT, R7, 0x1, RZ ;  /* 0x0000000107037810 */ /* 0x000fe20007ffe0ff */
[----:B------:R-:W-:-:S03]  /*0350*/  IMAD.WIDE.U32 R8, R26, 0x10, RZ ;  /* 0x000000101a087825 */ /* 0x000fc600078e00ff */
[----:B------:R-:W-:-:S05]  /*0360*/  LOP3.LUT R3, R3, 0x3, RZ, 0xc0, !PT ;  /* 0x0000000303037812 */ /* 0x000fca00078ec0ff */
[----:B------:R-:W-:Y:S02]  /*0370*/  IMAD R26, R3, R2, R26 ;  /* 0x00000002031a7224 */ /* 0x000fe400078e021a */
[----:B------:R-:W-:-:S07]  /*0380*/  IMAD.MOV R3, RZ, RZ, -R3 ;  /* 0x000000ffff037224 */ /* 0x000fce00078e0a03 */
.L_x_2:
[----:B0-----:R-:W-:-:S04]  /*0390*/  IADD3 R4, P1, PT, R22, R8, RZ ;  /* 0x0000000816047210 */ /* 0x001fc80007f3e0ff */
[----:B------:R-:W-:-:S06]  /*03a0*/  IADD3.X R5, PT, PT, R23, R9, RZ, P1, !PT ;  /* 0x0000000917057210 */ /* 0x000fcc0000ffe4ff */
[----:B------:R-:W2:Y:S01]  /*03b0*/  LDG.E.128.CONSTANT R4, desc[UR4][R4.64] ;  /* 0x0000000404047981 */ /* 0x000ea2000c1e9d00 */
[----:B------:R-:W-:Y:S02]  /*03c0*/  IADD3 R10, P1, PT, R20, R8, RZ ;  /* 0x00000008140a7210 */ /* 0x000fe40007f3e0ff */
[----:B------:R-:W-:-:S03]  /*03d0*/  IADD3 R3, PT, PT, R3, 0x1, RZ ;  /* 0x0000000103037810 */ /* 0x000fc60007ffe0ff */
[--C-:B------:R-:W-:Y:S01]  /*03e0*/  IMAD.X R11, R21, 0x1, R9.reuse, P1 ;  /* 0x00000001150b7824 */ /* 0x100fe200008e0609 */
[----:B------:R-:W-:Y:S01]  /*03f0*/  ISETP.NE.AND P1, PT, R3, RZ, PT ;  /* 0x000000ff0300720c */ /* 0x000fe20003f25270 */
[----:B------:R-:W-:-:S03]  /*0400*/  IMAD.WIDE.U32 R8, R2, 0x10, R8 ;  /* 0x0000001002087825 */ /* 0x000fc600078e0008 */
[----:B--2---:R0:W-:Y:S09]  /*0410*/  STG.E.128 desc[UR4][R10.64], R4 ;  /* 0x000000040a007986 */ /* 0x0041f2000c101d04 */
[----:B------:R-:W-:Y:S05]  /*0420*/  @P1 BRA `(.L_x_2) ;  /* 0xfffffffc00d81947 */ /* 0x000fea000383ffff */
.L_x_1:
[----:B------:R-:W-:Y:S05]  /*0430*/  BSYNC.RECONVERGENT B0 ;  /* 0x0000000000007941 */ /* 0x000fea0003800200 */
.L_x_0:
[----:B------:R-:W-:Y:S05]  /*0440*/  @!P0 EXIT ;  /* 0x000000000000894d */ /* 0x000fea0003800000 */
[--C-:B------:R-:W-:Y:S01]  /*0450*/  IMAD R3, R2, 0x2, R26.reuse ;  /* 0x0000000202037824 */ /* 0x100fe200078e021a */
[----:B------:R-:W-:Y:S01]  /*0460*/  IADD3 R29, PT, PT, R26, R2, RZ ;  /* 0x000000021a1d7210 */ /* 0x000fe20007ffe0ff */
[----:B------:R-:W-:-:S07]  /*0470*/  IMAD R27, R2, 0x3, R26 ;  /* 0x00000003021b7824 */ /* 0x000fce00078e021a */
.L_x_3:
[----:B01----:R-:W-:-:S04]  /*0480*/  IMAD.WIDE.U32 R4, R26, 0x10, R22 ;  /* 0x000000101a047825 */ /* 0x003fc800078e0016 */
[--C-:B------:R-:W-:Y:S02]  /*0490*/  IMAD.WIDE.U32 R8, R29, 0x10, R22.reuse ;  /* 0x000000101d087825 */ /* 0x100fe400078e0016 */
[----:B------:R-:W2:Y:S02]  /*04a0*/  LDG.E.128.CONSTANT R4, desc[UR4][R4.64] ;  /* 0x0000000404047981 */ /* 0x000ea4000c1e9d00 */
[--C-:B------:R-:W-:Y:S02]  /*04b0*/  IMAD.WIDE.U32 R12, R3, 0x10, R22.reuse ;  /* 0x00000010030c7825 */ /* 0x100fe400078e0016 */
[----:B------:R-:W3:Y:S02]  /*04c0*/  LDG.E.128.CONSTANT R8, desc[UR4][R8.64] ;  /* 0x0000000408087981 */ /* 0x000ee4000c1e9d00 */
[----:B------:R-:W-:Y:S02]  /*04d0*/  IMAD.WIDE.U32 R16, R27, 0x10, R22 ;  /* 0x000000101b107825 */ /* 0x000fe400078e0016 */
[----:B------:R-:W4:Y:S04]  /*04e0*/  LDG.E.128.CONSTANT R12, desc[UR4][R12.64] ;  /* 0x000000040c0c7981 */ /* 0x000f28000c1e9d00 */
[----:B------:R-:W5:Y:S01]  /*04f0*/  LDG.E.128.CONSTANT R16, desc[UR4][R16.64] ;  /* 0x0000000410107981 */ /* 0x000f62000c1e9d00 */
[----:B------:R-:W-:Y:S01]  /*0500*/  IMAD.WIDE.U32 R24, R26, 0x10, R20 ;  /* 0x000000101a187825 */ /* 0x000fe200078e0014 */
[----:B------:R-:W-:-:S04]  /*0510*/  IADD3 R26, PT, PT, R2, R26, R2 ;  /* 0x0000001a021a7210 */ /* 0x000fc80007ffe002 */
[----:B------:R-:W-:-:S04]  /*0520*/  IADD3 R26, PT, PT, R2, R26, R2 ;  /* 0x0000001a021a7210 */ /* 0x000fc80007ffe002 */
[----:B------:R-:W-:Y:S01]  /*0530*/  ISETP.GE.AND P0, PT, R26, R0, PT ;  /* 0x000000001a00720c */ /* 0x000fe20003f06270 */
[----:B--2---:R0:W-:Y:S02]  /*0540*/  STG.E.128 desc[UR4][R24.64], R4 ;  /* 0x0000000418007986 */ /* 0x0041e4000c101d04 */
[----:B0-----:R-:W-:-:S04]  /*0550*/  IMAD.WIDE.U32 R24, R29, 0x10, R20 ;  /* 0x000000101d187825 */ /* 0x001fc800078e0014 */
[--C-:B------:R-:W-:Y:S01]  /*0560*/  IMAD.WIDE.U32 R4, R3, 0x10, R20.reuse ;  /* 0x0000001003047825 */ /* 0x100fe200078e0014 */
[----:B---3--:R1:W-:Y:S03]  /*0570*/  STG.E.128 desc[UR4][R24.64], R8 ;  /* 0x0000000818007986 */ /* 0x0083e6000c101d04 */
[----:B------:R-:W-:Y:S01]  /*0580*/  IMAD.WIDE.U32 R6, R27, 0x10, R20 ;  /* 0x000000101b067825 */ /* 0x000fe200078e0014 */
[----:B----4-:R1:W-:Y:S01]  /*0590*/  STG.E.128 desc[UR4][R4.64], R12 ;  /* 0x0000000c04007986 */ /* 0x0103e2000c101d04 */
[C---:B------:R-:W-:Y:S02]  /*05a0*/  LEA R27, R2.reuse, R27, 0x2 ;  /* 0x0000001b021b7211 */ /* 0x040fe400078e10ff */
[C---:B------:R-:W-:Y:S01]  /*05b0*/  IMAD R3, R2.reuse, 0x4, R3 ;  /* 0x0000000402037824 */ /* 0x040fe200078e0203 */
[----:B-----5:R1:W-:Y:S01]  /*05c0*/  STG.E.128 desc[UR4][R6.64], R16 ;  /* 0x0000001006007986 */ /* 0x0203e2000c101d04 */
[----:B------:R-:W-:Y:S01]  /*05d0*/  IMAD R29, R2, 0x4, R29 ;  /* 0x00000004021d7824 */ /* 0x000fe200078e021d */
[----:B------:R-:W-:Y:S06]  /*05e0*/  @!P0 BRA `(.L_x_3) ;  /* 0xfffffffc00a48947 */ /* 0x000fec000383ffff */
[----:B------:R-:W-:Y:S05]  /*05f0*/  EXIT ;  /* 0x000000000000794d */ /* 0x000fea0003800000 */
.L_x_4:
[----:B------:R-:W-:-:S00]  /*0600*/  BRA `(.L_x_4) ;  /* 0xfffffffc00fc7947 */ /* 0x000fc0000383ffff */
[----:B------:R-:W-:-:S00]  /*0610*/  NOP ;  /* 0x0000000000007918 */ /* 0x000fc00000000000 */
        /* <DEDUP_REMOVED lines=14> */
.L_x_18:


//--------------------- .text._Z22embedding_f16x8_kernelPKiPK6__halfPS1_ii --------------------------
	.section	.text._Z22embedding_f16x8_kernelPKiPK6__halfPS1_ii,"ax",@progbits
	.align	128
        .global         _Z22embedding_f16x8_kernelPKiPK6__halfPS1_ii
        .type           _Z22embedding_f16x8_kernelPKiPK6__halfPS1_ii,@function
        .size           _Z22embedding_f16x8_kernelPKiPK6__halfPS1_ii,(.L_x_19 - _Z22embedding_f16x8_kernelPKiPK6__halfPS1_ii)
        .other          _Z22embedding_f16x8_kernelPKiPK6__halfPS1_ii,@"STO_CUDA_ENTRY STV_DEFAULT"
_Z22embedding_f16x8_kernelPKiPK6__halfPS1_ii:
.text._Z22embedding_f16x8_kernelPKiPK6__halfPS1_ii:
[----:B------:R-:W-:Y:S01]  /*0000*/  LDC R1, c[0x0][0x37c] ;  /* 0x0000df00ff017b82 */ /* 0x000fe20000000800 */
[----:B------:R-:W0:Y:S01]  /*0010*/  S2R R0, SR_CTAID.X ;  /* 0x0000000000007919 */ /* 0x000e220000002500 */
[----:B------:R-:W0:Y:S02]  /*0020*/  LDCU UR4, c[0x0][0x398] ;  /* 0x00007300ff0477ac */ /* 0x000e240008000800 */
[----:B0-----:R-:W-:-:S13]  /*0030*/  ISETP.GE.AND P0, PT, R0, UR4, PT ;  /* 0x0000000400007c0c */ /* 0x001fda000bf06270 */
[----:B------:R-:W-:Y:S05]  /*0040*/  @P0 EXIT ;  /* 0x000000000000094d */ /* 0x000fea0003800000 */
[----:B------:R-:W0:Y:S01]  /*0050*/  S2R R4, SR_TID.X ;  /* 0x0000000000047919 */ /* 0x000e220000002100 */
[----:B------:R-:W1:Y:S01]  /*0060*/  LDCU UR6, c[0x0][0x39c] ;  /* 0x00007380ff0677ac */ /* 0x000e620008000800 */
[----:B0-----:R-:W-:-:S04]  /*0070*/  SHF.L.U32 R4, R4, 0x3, RZ ;  /* 0x0000000304047819 */ /* 0x001fc800000006ff */
[----:B------:R-:W-:-:S04]  /*0080*/  IADD3 R2, PT, PT, R4, 0x7, RZ ;  /* 0x0000000704027810 */ /* 0x000fc80007ffe0ff */
[----:B-1----:R-:W-:-:S13]  /*0090*/  ISETP.GE.AND P0, PT, R2, UR6, PT ;  /* 0x0000000602007c0c */ /* 0x002fda000bf06270 */
[----:B------:R-:W-:Y:S05]  /*00a0*/  @P0 EXIT ;  /* 0x000000000000094d */ /* 0x000fea0003800000 */
[----:B------:R-:W0:Y:S01]  /*00b0*/  LDC.64 R2, c[0x0][0x380] ;  /* 0x0000e000ff027b82 */ /* 0x000e220000000a00 */
[----:B------:R-:W1:Y:S01]  /*00c0*/  LDCU.64 UR4, c[0x0][0x358] ;  /* 0x00006b00ff0477ac */ /* 0x000e620008000a00 */
[----:B0-----:R-:W-:-:S05]  /*00d0*/  IMAD.WIDE.U32 R2, R0, 0x4, R2 ;  /* 0x0000000400027825 */ /* 0x001fca00078e0002 */
[----:B-1----:R0:W5:Y:S01]  /*00e0*/  LDG.E.CONSTANT R6, desc[UR4][R2.64] ;  /* 0x0000000402067981 */ /* 0x002162000c1e9900 */
[----:B------:R-:W1:Y:S01]  /*00f0*/  LDC R8, c[0x0][0x360] ;  /* 0x0000d800ff087b82 */ /* 0x000e620000000800 */
[----:B------:R-:W-:-:S07]  /*0100*/  MOV R7, R4 ;  /* 0x0000000400077202 */ /* 0x000fce0000000f00 */
.L_x_5:
[----:B--2---:R-:W2:Y:S01]  /*0110*/  LDC.64 R4, c[0x0][0x388] ;  /* 0x0000e200ff047b82 */ /* 0x004ea20000000a00 */
[----:B0----5:R-:W-:-:S04]  /*0120*/  IMAD R3, R6, UR6, R7 ;  /* 0x0000000606037c24 */ /* 0x021fc8000f8e0207 */
[----:B--2---:R-:W-:-:S03]  /*0130*/  IMAD.WIDE R4, R3, 0x2, R4 ;  /* 0x0000000203047825 */ /* 0x004fc600078e0204 */
[----:B------:R-:W0:Y:S02]  /*0140*/  LDC.64 R2, c[0x0][0x390] ;  /* 0x0000e400ff027b82 */ /* 0x000e240000000a00 */
[----:B------:R-:W2:Y:S04]  /*0150*/  LDG.E.U16.CONSTANT R11, desc[UR4][R4.64] ;  /* 0x00000004040b7981 */ /* 0x000ea8000c1e9500 */
[----:B------:R-:W3:Y:S04]  /*0160*/  LDG.E.U16.CONSTANT R13, desc[UR4][R4.64+0x2] ;  /* 0x00000204040d7981 */ /* 0x000ee8000c1e9500 */
[----:B------:R-:W4:Y:S04]  /*0170*/  LDG.E.U16.CONSTANT R15, desc[UR4][R4.64+0x4] ;  /* 0x00000404040f7981 */ /* 0x000f28000c1e9500 */
[----:B------:R-:W4:Y:S04]  /*0180*/  LDG.E.U16.CONSTANT R17, desc[UR4][R4.64+0x6] ;  /* 0x0000060404117981 */ /* 0x000f28000c1e9500 */
[----:B------:R-:W4:Y:S04]  /*0190*/  LDG.E.U16.CONSTANT R19, desc[UR4][R4.64+0x8] ;  /* 0x0000080404137981 */ /* 0x000f28000c1e9500 */
[----:B------:R-:W4:Y:S04]  /*01a0*/  LDG.E.U16.CONSTANT R21, desc[UR4][R4.64+0xa] ;  /* 0x00000a0404157981 */ /* 0x000f28000c1e9500 */
[----:B------:R-:W4:Y:S04]  /*01b0*/  LDG.E.U16.CONSTANT R23, desc[UR4][R4.64+0xc] ;  /* 0x00000c0404177981 */ /* 0x000f28000c1e9500 */
[----:B------:R0:W4:Y:S01]  /*01c0*/  LDG.E.U16.CONSTANT R25, desc[UR4][R4.64+0xe] ;  /* 0x00000e0404197981 */ /* 0x000122000c1e9500 */
[----:B------:R-:W-:Y:S01]  /*01d0*/  IMAD R9, R0, UR6, R7 ;  /* 0x0000000600097c24 */ /* 0x000fe2000f8e0207 */
[----:B-1----:R-:W-:-:S03]  /*01e0*/  LEA R7, R8, R7, 0x3 ;  /* 0x0000000708077211 */ /* 0x002fc600078e18ff */
[----:B0-----:R-:W-:Y:S01]  /*01f0*/  IMAD.WIDE R2, R9, 0x2, R2 ;  /* 0x0000000209027825 */ /* 0x001fe200078e0202 */
[----:B------:R-:W-:-:S04]  /*0200*/  IADD3 R4, PT, PT, R7, 0x7, RZ ;  /* 0x0000000707047810 */ /* 0x000fc80007ffe0ff */
[----:B------:R-:W-:Y:S01]  /*0210*/  ISETP.GE.AND P0, PT, R4, UR6, PT ;  /* 0x0000000604007c0c */ /* 0x000fe2000bf06270 */
[----:B--2---:R2:W-:Y:S04]  /*0220*/  STG.E.U16 desc[UR4][R2.64], R11 ;  /* 0x0000000b02007986 */ /* 0x0045e8000c101504 */
[----:B---3--:R2:W-:Y:S04]  /*0230*/  STG.E.U16 desc[UR4][R2.64+0x2], R13 ;  /* 0x0000020d02007986 */ /* 0x0085e8000c101504 */
[----:B----4-:R2:W-:Y:S04]  /*0240*/  STG.E.U16 desc[UR4][R2.64+0x4], R15 ;  /* 0x0000040f02007986 */ /* 0x0105e8000c101504 */
[----:B------:R2:W-:Y:S04]  /*0250*/  STG.E.U16 desc[UR4][R2.64+0x6], R17 ;  /* 0x0000061102007986 */ /* 0x0005e8000c101504 */
[----:B------:R2:W-:Y:S04]  /*0260*/  STG.E.U16 desc[UR4][R2.64+0x8], R19 ;  /* 0x0000081302007986 */ /* 0x0005e8000c101504 */
[----:B------:R2:W-:Y:S04]  /*0270*/  STG.E.U16 desc[UR4][R2.64+0xa], R21 ;  /* 0x00000a1502007986 */ /* 0x0005e8000c101504 */
[----:B------:R2:W-:Y:S04]  /*0280*/  STG.E.U16 desc[UR4][R2.64+0xc], R23 ;  /* 0x00000c1702007986 */ /* 0x0005e8000c101504 */
[----:B------:R2:W-:Y:S01]  /*0290*/  STG.E.U16 desc[UR4][R2.64+0xe], R25 ;  /* 0x00000e1902007986 */ /* 0x0005e2000c101504 */
[----:B------:R-:W-:Y:S05]  /*02a0*/  @!P0 BRA `(.L_x_5) ;  /* 0xfffffffc00988947 */ /* 0x000fea000383ffff */
[----:B------:R-:W-:Y:S05]  /*02b0*/  EXIT ;  /* 0x000000000000794d */ /* 0x000fea0003800000 */
.L_x_6:
        /* <DEDUP_REMOVED lines=12> */
.L_x_19:


//--------------------- .text._Z20embedding_f16_kernelPKiPK6__halfPS1_ii --------------------------
	.section	.text._Z20embedding_f16_kernelPKiPK6__halfPS1_ii,"ax",@progbits
	.align	128
        .global         _Z20embedding_f16_kernelPKiPK6__halfPS1_ii
        .type           _Z20embedding_f16_kernelPKiPK6__halfPS1_ii,@function
        .size           _Z20embedding_f16_kernelPKiPK6__halfPS1_ii,(.L_x_20 - _Z20embedding_f16_kernelPKiPK6__halfPS1_ii)
        .other          _Z20embedding_f16_kernelPKiPK6__halfPS1_ii,@"STO_CUDA_ENTRY STV_DEFAULT"
_Z20embedding_f16_kernelPKiPK6__halfPS1_ii:
.text._Z20embedding_f16_kernelPKiPK6__halfPS1_ii:
[----:B------:R-:W-:Y:S01]  /*0000*/  LDC R1, c[0x0][0x37c] ;  /* 0x0000df00ff017b82 */ /* 0x000fe20000000800 */
[----:B------:R-:W0:Y:S01]  /*0010*/  S2R R10, SR_CTAID.X ;  /* 0x00000000000a7919 */ /* 0x000e220000002500 */
[----:B------:R-:W0:Y:S02]  /*0020*/  LDCU UR4, c[0x0][0x398] ;  /* 0x00007300ff0477ac */ /* 0x000e240008000800 */
[----:B0-----:R-:W-:-:S13]  /*0030*/  ISETP.GE.AND P0, PT, R10, UR4, PT ;  /* 0x000000040a007c0c */ /* 0x001fda000bf06270 */
[----:B------:R-:W-:Y:S05]  /*0040*/  @P0 EXIT ;  /* 0x000000000000094d */ /* 0x000fea0003800000 */
[----:B------:R-:W0:Y:S01]  /*0050*/  S2R R11, SR_TID.X ;  /* 0x00000000000b7919 */ /* 0x000e220000002100 */
[----:B------:R-:W0:Y:S02]  /*0060*/  LDCU UR7, c[0x0][0x39c] ;  /* 0x00007380ff0777ac */ /* 0x000e240008000800 */
[----:B0-----:R-:W-:-:S13]  /*0070*/  ISETP.GE.AND P0, PT, R11, UR7, PT ;  /* 0x000000070b007c0c */ /* 0x001fda000bf06270 */
[----:B------:R-:W-:Y:S05]  /*0080*/  @P0 EXIT ;  /* 0x000000000000094d */ /* 0x000fea0003800000 */
[----:B------:R-:W0:Y:S01]  /*0090*/  LDC.64 R2, c[0x0][0x380] ;  /* 0x0000e000ff027b82 */ /* 0x000e220000000a00 */
[----:B------:R-:W1:Y:S07]  /*00a0*/  LDCU.64 UR4, c[0x0][0x358] ;  /* 0x00006b00ff0477ac */ /* 0x000e6e0008000a00 */
[----:B------:R-:W2:Y:S08]  /*00b0*/  LDC.64 R6, c[0x0][0x390] ;  /* 0x0000e400ff067b82 */ /* 0x000eb00000000a00 */
[----:B------:R-:W3:Y:S01]  /*00c0*/  LDC.64 R8, c[0x0][0x388] ;  /* 0x0000e200ff087b82 */ /* 0x000ee20000000a00 */
[----:B0-----:R-:W-:-:S05]  /*00d0*/  IMAD.WIDE.U32 R2, R10, 0x4, R2 ;  /* 0x000000040a027825 */ /* 0x001fca00078e0002 */
[----:B-1----:R0:W5:Y:S01]  /*00e0*/  LDG.E.CONSTANT R0, desc[UR4][R2.64] ;  /* 0x0000000402007981 */ /* 0x002162000c1e9900 */
[----:B------:R-:W1:Y:S02]  /*00f0*/  LDCU UR6, c[0x0][0x360] ;  /* 0x00006c00ff0677ac */ /* 0x000e640008000800 */
.L_x_7:
[----:B----45:R-:W-:-:S04]  /*0100*/  IMAD R5, R0, UR7, R11 ;  /* 0x0000000700057c24 */ /* 0x030fc8000f8e020b */
[----:B---3--:R-:W-:-:S06]  /*0110*/  IMAD.WIDE R4, R5, 0x2, R8 ;  /* 0x0000000205047825 */ /* 0x008fcc00078e0208 */
[----:B------:R-:W3:Y:S01]  /*0120*/  LDG.E.U16.CONSTANT R5, desc[UR4][R4.64] ;  /* 0x0000000404057981 */ /* 0x000ee2000c1e9500 */
[----:B0-----:R-:W-:Y:S01]  /*0130*/  IMAD R3, R10, UR7, R11 ;  /* 0x000000070a037c24 */ /* 0x001fe2000f8e020b */
[----:B-1----:R-:W-:-:S03]  /*0140*/  IADD3 R11, PT, PT, R11, UR6, RZ ;  /* 0x000000060b0b7c10 */ /* 0x002fc6000fffe0ff */
[----:B--2---:R-:W-:Y:S01]  /*0150*/  IMAD.WIDE R2, R3, 0x2, R6 ;  /* 0x0000000203027825 */ /* 0x004fe200078e0206 */
[----:B------:R-:W-:-:S04]  /*0160*/  ISETP.GE.AND P0, PT, R11, UR7, PT ;  /* 0x000000070b007c0c */ /* 0x000fc8000bf06270 */
[----:B---3--:R4:W-:Y:S09]  /*0170*/  STG.E.U16 desc[UR4][R2.64], R5 ;  /* 0x0000000502007986 */ /* 0x0089f2000c101504 */
[----:B------:R-:W-:Y:S05]  /*0180*/  @!P0 BRA `(.L_x_7) ;  /* 0xfffffffc00dc8947 */ /* 0x000fea000383ffff */
[----:B------:R-:W-:Y:S05]  /*0190*/  EXIT ;  /* 0x000000000000794d */ /* 0x000fea0003800000 */
.L_x_8:
        /* <DEDUP_REMOVED lines=14> */
.L_x_20:


//--------------------- .text._Z27embedding_f32x4_pack_kernelPKiPKfPfii --------------------------
	.section	.text._Z27embedding_f32x4_pack_kernelPKiPKfPfii,"ax",@progbits
	.align	128
        .global         _Z27embedding_f32x4_pack_kernelPKiPKfPfii
        .type           _Z27embedding_f32x4_pack_kernelPKiPKfPfii,@function
        .size           _Z27embedding_f32x4_pack_kernelPKiPKfPfii,(.L_x_21 - _Z27embedding_f32x4_pack_kernelPKiPKfPfii)
        .other          _Z27embedding_f32x4_pack_kernelPKiPKfPfii,@"STO_CUDA_ENTRY STV_DEFAULT"
_Z27embedding_f32x4_pack_kernelPKiPKfPfii:
.text._Z27embedding_f32x4_pack_kernelPKiPKfPfii:
        /* <DEDUP_REMOVED lines=57> */
.L_x_11:
        /* <DEDUP_REMOVED lines=10> */
.L_x_10:
[----:B------:R-:W-:Y:S05]  /*0430*/  BSYNC.RECONVERGENT B0 ;  /* 0x0000000000007941 */ /* 0x000fea0003800200 */
.L_x_9:
[----:B------:R-:W-:Y:S05]  /*0440*/  @!P0 EXIT ;  /* 0x000000000000894d */ /* 0x000fea0003800000 */
[--C-:B------:R-:W-:Y:S01]  /*0450*/  IMAD R3, R2, 0x2, R26.reuse ;  /* 0x0000000202037824 */ /* 0x100fe200078e021a */
[----:B------:R-:W-:Y:S01]  /*0460*/  IADD3 R29, PT, PT, R26, R2, RZ ;  /* 0x000000021a1d7210 */ /* 0x000fe20007ffe0ff */
[----:B------:R-:W-:-:S07]  /*0470*/  IMAD R27, R2, 0x3, R26 ;  /* 0x00000003021b7824 */ /* 0x000fce00078e021a */
.L_x_12:
        /* <DEDUP_REMOVED lines=24> */
.L_x_13:
        /* <DEDUP_REMOVED lines=16> */
.L_x_21:


//--------------------- .text._Z22embedding_f32x4_kernelPKiPKfPfii --------------------------
	.section	.text._Z22embedding_f32x4_kernelPKiPKfPfii,"ax",@progbits
	.align	128
        .global         _Z22embedding_f32x4_kernelPKiPKfPfii
        .type           _Z22embedding_f32x4_kernelPKiPKfPfii,@function
        .size           _Z22embedding_f32x4_kernelPKiPKfPfii,(.L_x_22 - _Z22embedding_f32x4_kernelPKiPKfPfii)
        .other          _Z22embedding_f32x4_kernelPKiPKfPfii,@"STO_CUDA_ENTRY STV_DEFAULT"
_Z22embedding_f32x4_kernelPKiPKfPfii:
.text._Z22embedding_f32x4_kernelPKiPKfPfii:
        /* <DEDUP_REMOVED lines=17> */
.L_x_14:
[----:B0-----:R-:W0:Y:S01]  /*0110*/  LDC.64 R2, c[0x0][0x388] ;  /* 0x0000e200ff027b82 */ /* 0x001e220000000a00 */
[----:B--2--5:R-:W-:-:S04]  /*0120*/  IMAD R5, R0, UR6, R7 ;  /* 0x0000000600057c24 */ /* 0x024fc8000f8e0207 */
[----:B0-----:R-:W-:-:S03]  /*0130*/  IMAD.WIDE R2, R5, 0x4, R2 ;  /* 0x0000000405027825 */ /* 0x001fc600078e0202 */
[----:B------:R-:W0:Y:S02]  /*0140*/  LDC.64 R4, c[0x0][0x390] ;  /* 0x0000e400ff047b82 */ /* 0x000e240000000a00 */
[----:B------:R-:W2:Y:S04]  /*0150*/  LDG.E.CONSTANT R11, desc[UR4][R2.64] ;  /* 0x00000004020b7981 */ /* 0x000ea8000c1e9900 */
[----:B------:R-:W3:Y:S04]  /*0160*/  LDG.E.CONSTANT R13, desc[UR4][R2.64+0x4] ;  /* 0x00000404020d7981 */ /* 0x000ee8000c1e9900 */
[----:B------:R-:W4:Y:S04]  /*0170*/  LDG.E.CONSTANT R15, desc[UR4][R2.64+0x8] ;  /* 0x00000804020f7981 */ /* 0x000f28000c1e9900 */
[----:B------:R-:W4:Y:S01]  /*0180*/  LDG.E.CONSTANT R17, desc[UR4][R2.64+0xc] ;  /* 0x00000c0402117981 */ /* 0x000f22000c1e9900 */
[----:B------:R-:W-:Y:S01]  /*0190*/  IMAD R9, R8, UR6, R7 ;  /* 0x0000000608097c24 */ /* 0x000fe2000f8e0207 */
[----:B-1----:R-:W-:-:S04]  /*01a0*/  LEA R7, R10, R7, 0x2 ;  /* 0x000000070a077211 */ /* 0x002fc800078e10ff */
[----:B------:R-:W-:Y:S01]  /*01b0*/  IADD3 R6, PT, PT, R7, 0x3, RZ ;  /* 0x0000000307067810 */ /* 0x000fe20007ffe0ff */
[----:B0-----:R-:W-:-:S03]  /*01c0*/  IMAD.WIDE R4, R9, 0x4, R4 ;  /* 0x0000000409047825 */ /* 0x001fc600078e0204 */
[----:B------:R-:W-:Y:S02]  /*01d0*/  ISETP.GE.AND P0, PT, R6, UR6, PT ;  /* 0x0000000606007c0c */ /* 0x000fe4000bf06270 */
[----:B--2---:R2:W-:Y:S04]  /*01e0*/  STG.E desc[UR4][R4.64], R11 ;  /* 0x0000000b04007986 */ /* 0x0045e8000c101904 */
[----:B---3--:R2:W-:Y:S04]  /*01f0*/  STG.E desc[UR4][R4.64+0x4], R13 ;  /* 0x0000040d04007986 */ /* 0x0085e8000c101904 */
[----:B----4-:R2:W-:Y:S04]  /*0200*/  STG.E desc[UR4][R4.64+0x8], R15 ;  /* 0x0000080f04007986 */ /* 0x0105e8000c101904 */
[----:B------:R2:W-:Y:S01]  /*0210*/  STG.E desc[UR4][R4.64+0xc], R17 ;  /* 0x00000c1104007986 */ /* 0x0005e2000c101904 */
[----:B------:R-:W-:Y:S05]  /*0220*/  @!P0 BRA `(.L_x_14) ;  /* 0xfffffffc00b88947 */ /* 0x000fea000383ffff */
[----:B------:R-:W-:Y:S05]  /*0230*/  EXIT ;  /* 0x000000000000794d */ /* 0x000fea0003800000 */
.L_x_15:
        /* <DEDUP_REMOVED lines=12> */
.L_x_22:


//--------------------- .text._Z20embedding_f32_kernelPKiPKfPfii --------------------------
	.section	.text._Z20embedding_f32_kernelPKiPKfPfii,"ax",@progbits
	.align	128
        .global         _Z20embedding_f32_kernelPKiPKfPfii
        .type           _Z20embedding_f32_kernelPKiPKfPfii,@function
        .size           _Z20embedding_f32_kernelPKiPKfPfii,(.L_x_23 - _Z20embedding_f32_kernelPKiPKfPfii)
        .other          _Z20embedding_f32_kernelPKiPKfPfii,@"STO_CUDA_ENTRY STV_DEFAULT"
_Z20embedding_f32_kernelPKiPKfPfii:
.text._Z20embedding_f32_kernelPKiPKfPfii:
        /* <DEDUP_REMOVED lines=16> */
.L_x_16:
[----:B0---45:R-:W-:-:S04]  /*0100*/  IMAD R3, R0, UR7, R11 ;  /* 0x0000000700037c24 */ /* 0x031fc8000f8e020b */
[----:B--2---:R-:W-:-:S06]  /*0110*/  IMAD.WIDE R2, R3, 0x4, R6 ;  /* 0x0000000403027825 */ /* 0x004fcc00078e0206 */
[----:B------:R-:W2:Y:S01]  /*0120*/  LDG.E.CONSTANT R3, desc[UR4][R2.64] ;  /* 0x0000000402037981 */ /* 0x000ea2000c1e9900 */
[----:B------:R-:W-:Y:S01]  /*0130*/  IMAD R5, R10, UR7, R11 ;  /* 0x000000070a057c24 */ /* 0x000fe2000f8e020b */
[----:B-1----:R-:W-:-:S03]  /*0140*/  IADD3 R11, PT, PT, R11, UR6, RZ ;  /* 0x000000060b0b7c10 */ /* 0x002fc6000fffe0ff */
[----:B---3--:R-:W-:Y:S01]  /*0150*/  IMAD.WIDE R4, R5, 0x4, R8 ;  /* 0x0000000405047825 */ /* 0x008fe200078e0208 */
[----:B------:R-:W-:-:S04]  /*0160*/  ISETP.GE.AND P0, PT, R11, UR7, PT ;  /* 0x000000070b007c0c */ /* 0x000fc8000bf06270 */
[----:B--2---:R4:W-:Y:S09]  /*0170*/  STG.E desc[UR4][R4.64], R3 ;  /* 0x0000000304007986 */ /* 0x0049f2000c101904 */
[----:B------:R-:W-:Y:S05]  /*0180*/  @!P0 BRA `(.L_x_16) ;  /* 0xfffffffc00dc8947 */ /* 0x000fea000383ffff */
[----:B------:R-:W-:Y:S05]  /*0190*/  EXIT ;  /* 0x000000000000794d */ /* 0x000fea0003800000 */
.L_x_17:
        /* <DEDUP_REMOVED lines=14> */
.L_x_23:


//--------------------- .nv.shared.reserved.0     --------------------------
	.section	.nv.shared.reserved.0,"aw",@nobits
	.weak		__nv_reservedSMEM_offset_0_alias
	.size		__nv_reservedSMEM_offset_0_alias, 0, 64
	.other		__nv_reservedSMEM_offset_0_alias,@"STO_CUDA_RESERVED_SHARED STV_DEFAULT"
__nv_reservedSMEM_offset_0_alias:
	.zero		0
	.zero		64


//--------------------- .nv.constant0._Z27embedding_f16x8_pack_kernelPKiPK6__halfPS1_ii --------------------------
	.section	.nv.constant0._Z27embedding_f16x8_pack_kernelPKiPK6__halfPS1_ii,"a",@progbits
	.sectionflags	@""
	.align	4
.nv.constant0._Z27embedding_f16x8_pack_kernelPKiPK6__halfPS1_ii:
	.zero		928


//--------------------- .nv.constant0._Z22embedding_f16x8_kernelPKiPK6__halfPS1_ii --------------------------
	.section	.nv.constant0._Z22embedding_f16x8_kernelPKiPK6__halfPS1_ii,"a",@progbits
	.sectionflags	@""
	.align	4
.nv.constant0._Z22embedding_f16x8_kernelPKiPK6__halfPS1_ii:
	.zero		928


//--------------------- .nv.constant0._Z20embedding_f16_kernelPKiPK6__halfPS1_ii --------------------------
	.section	.nv.constant0._Z20embedding_f16_kernelPKiPK6__halfPS1_ii,"a",@progbits
	.sectionflags	@""
	.align	4
.nv.constant0._Z20embedding_f16_kernelPKiPK6__halfPS1_ii:
	.zero		928


//--------------------- .nv.constant0._Z27embedding_f32x4_pack_kernelPKiPKfPfii --------------------------
	.section	.nv.constant0._Z27embedding_f32x4_pack_kernelPKiPKfPfii,"a",@progbits
	.sectionflags	@""
	.align	4
.nv.constant0._Z27embedding_f32x4_pack_kernelPKiPKfPfii:
	.zero		928


//--------------------- .nv.constant0._Z22embedding_f32x4_kernelPKiPKfPfii --------------------------
	.section	.nv.constant0._Z22embedding_f32x4_kernelPKiPKfPfii,"a",@progbits
	.sectionflags	@""
	.align	4
.nv.constant0._Z22embedding_f32x4_kernelPKiPKfPfii:
	.zero		928


//--------------------- .nv.constant0._Z20embedding_f32_kernelPKiPKfPfii --------------------------
	.section	.nv.constant0._Z20embedding_f32_kernelPKiPKfPfii,"a",@progbits
	.sectionflags	@""
	.align	4
.nv.constant0._Z20embedding_f32_kernelPKiPKfPfii:
	.zero		928


//--------------------- SYMBOLS --------------------------

	.type		.nv.reservedSmem.offset0,@object
	.size		.nv.reservedSmem.offset0,0x4
